//
// Generated by NVIDIA NVVM Compiler
//
// Compiler Build ID: CL-36424714
// Cuda compilation tools, release 13.0, V13.0.88
// Based on NVVM 20.0.0
//

.version 9.0
.target sm_100
.address_size 64

	// .globl	_Z13mat_transposePdS_i
// _ZZ22mat_transpose_share_v1ILi32ELi32EEvPdS0_iE5sdata has been demoted

.visible .entry _Z13mat_transposePdS_i(
	.param .u64 .ptr .align 1 _Z13mat_transposePdS_i_param_0,
	.param .u64 .ptr .align 1 _Z13mat_transposePdS_i_param_1,
	.param .u32 _Z13mat_transposePdS_i_param_2
)
{
	.reg .pred 	%p<2>;
	.reg .b32 	%r<13>;
	.reg .b64 	%rd<9>;
	.reg .b64 	%fd<2>;

	ld.param.u64 	%rd1, [_Z13mat_transposePdS_i_param_0];
	ld.param.u64 	%rd2, [_Z13mat_transposePdS_i_param_1];
	ld.param.u32 	%r3, [_Z13mat_transposePdS_i_param_2];
	mov.u32 	%r4, %ctaid.x;
	mov.u32 	%r5, %ntid.x;
	mov.u32 	%r6, %tid.x;
	mad.lo.s32 	%r1, %r4, %r5, %r6;
	mov.u32 	%r7, %ctaid.y;
	mov.u32 	%r8, %ntid.y;
	mov.u32 	%r9, %tid.y;
	mad.lo.s32 	%r2, %r7, %r8, %r9;
	max.s32 	%r10, %r2, %r1;
	setp.ge.s32 	%p1, %r10, %r3;
	@%p1 bra 	$L__BB0_2;
	cvta.to.global.u64 	%rd3, %rd1;
	cvta.to.global.u64 	%rd4, %rd2;
	mad.lo.s32 	%r11, %r3, %r2, %r1;
	mul.wide.s32 	%rd5, %r11, 8;
	add.s64 	%rd6, %rd3, %rd5;
	ld.global.f64 	%fd1, [%rd6];
	mad.lo.s32 	%r12, %r3, %r1, %r2;
	mul.wide.s32 	%rd7, %r12, 8;
	add.s64 	%rd8, %rd4, %rd7;
	st.global.f64 	[%rd8], %fd1;
$L__BB0_2:
	ret;

}
	// .globl	_Z22mat_transpose_share_v1ILi32ELi32EEvPdS0_i
.visible .entry _Z22mat_transpose_share_v1ILi32ELi32EEvPdS0_i(
	.param .u64 .ptr .align 1 _Z22mat_transpose_share_v1ILi32ELi32EEvPdS0_i_param_0,
	.param .u64 .ptr .align 1 _Z22mat_transpose_share_v1ILi32ELi32EEvPdS0_i_param_1,
	.param .u32 _Z22mat_transpose_share_v1ILi32ELi32EEvPdS0_i_param_2
)
{
	.reg .pred 	%p<67>;
	.reg .b32 	%r<148>;
	.reg .b64 	%rd<133>;
	.reg .b64 	%fd<65>;
	// demoted variable
	.shared .align 8 .b8 _ZZ22mat_transpose_share_v1ILi32ELi32EEvPdS0_iE5sdata[8448];
	ld.param.u64 	%rd3, [_Z22mat_transpose_share_v1ILi32ELi32EEvPdS0_i_param_0];
	ld.param.u64 	%rd4, [_Z22mat_transpose_share_v1ILi32ELi32EEvPdS0_i_param_1];
	ld.param.u32 	%r74, [_Z22mat_transpose_share_v1ILi32ELi32EEvPdS0_i_param_2];
	cvta.to.global.u64 	%rd1, %rd3;
	cvta.to.global.u64 	%rd2, %rd4;
	mov.u32 	%r75, %ctaid.x;
	mov.u32 	%r76, %ctaid.y;
	mov.u32 	%r1, %tid.x;
	mov.u32 	%r2, %tid.y;
	shl.b32 	%r3, %r75, 5;
	add.s32 	%r4, %r3, %r1;
	shl.b32 	%r5, %r76, 5;
	shl.b32 	%r77, %r2, 5;
	add.s32 	%r6, %r5, %r77;
	setp.ge.s32 	%p1, %r4, %r74;
	shl.b32 	%r78, %r1, 3;
	mov.u32 	%r79, _ZZ22mat_transpose_share_v1ILi32ELi32EEvPdS0_iE5sdata;
	add.s32 	%r7, %r79, %r78;
	@%p1 bra 	$L__BB1_65;
	setp.ge.u32 	%p2, %r6, %r74;
	mad.lo.s32 	%r8, %r2, 264, %r7;
	@%p2 bra 	$L__BB1_3;
	mad.lo.s32 	%r80, %r6, %r74, %r4;
	mul.wide.u32 	%rd5, %r80, 8;
	add.s64 	%rd6, %rd1, %rd5;
	ld.global.f64 	%fd1, [%rd6];
	st.shared.f64 	[%r8], %fd1;
$L__BB1_3:
	add.s32 	%r9, %r6, 1;
	setp.ge.u32 	%p3, %r9, %r74;
	@%p3 bra 	$L__BB1_5;
	mad.lo.s32 	%r81, %r9, %r74, %r4;
	mul.wide.u32 	%rd7, %r81, 8;
	add.s64 	%rd8, %rd1, %rd7;
	ld.global.f64 	%fd2, [%rd8];
	st.shared.f64 	[%r8+264], %fd2;
$L__BB1_5:
	add.s32 	%r10, %r6, 2;
	setp.ge.u32 	%p4, %r10, %r74;
	@%p4 bra 	$L__BB1_7;
	mad.lo.s32 	%r82, %r10, %r74, %r4;
	mul.wide.u32 	%rd9, %r82, 8;
	add.s64 	%rd10, %rd1, %rd9;
	ld.global.f64 	%fd3, [%rd10];
	st.shared.f64 	[%r8+528], %fd3;
$L__BB1_7:
	add.s32 	%r11, %r6, 3;
	setp.ge.u32 	%p5, %r11, %r74;
	@%p5 bra 	$L__BB1_9;
	mad.lo.s32 	%r83, %r11, %r74, %r4;
	mul.wide.u32 	%rd11, %r83, 8;
	add.s64 	%rd12, %rd1, %rd11;
	ld.global.f64 	%fd4, [%rd12];
	st.shared.f64 	[%r8+792], %fd4;
$L__BB1_9:
	add.s32 	%r12, %r6, 4;
	setp.ge.u32 	%p6, %r12, %r74;
	@%p6 bra 	$L__BB1_11;
	mad.lo.s32 	%r84, %r12, %r74, %r4;
	mul.wide.u32 	%rd13, %r84, 8;
	add.s64 	%rd14, %rd1, %rd13;
	ld.global.f64 	%fd5, [%rd14];
	st.shared.f64 	[%r8+1056], %fd5;
$L__BB1_11:
	add.s32 	%r13, %r6, 5;
	setp.ge.u32 	%p7, %r13, %r74;
	@%p7 bra 	$L__BB1_13;
	mad.lo.s32 	%r85, %r13, %r74, %r4;
	mul.wide.u32 	%rd15, %r85, 8;
	add.s64 	%rd16, %rd1, %rd15;
	ld.global.f64 	%fd6, [%rd16];
	st.shared.f64 	[%r8+1320], %fd6;
$L__BB1_13:
	add.s32 	%r14, %r6, 6;
	setp.ge.u32 	%p8, %r14, %r74;
	@%p8 bra 	$L__BB1_15;
	mad.lo.s32 	%r86, %r14, %r74, %r4;
	mul.wide.u32 	%rd17, %r86, 8;
	add.s64 	%rd18, %rd1, %rd17;
	ld.global.f64 	%fd7, [%rd18];
	st.shared.f64 	[%r8+1584], %fd7;
$L__BB1_15:
	add.s32 	%r15, %r6, 7;
	setp.ge.u32 	%p9, %r15, %r74;
	@%p9 bra 	$L__BB1_17;
	mad.lo.s32 	%r87, %r15, %r74, %r4;
	mul.wide.u32 	%rd19, %r87, 8;
	add.s64 	%rd20, %rd1, %rd19;
	ld.global.f64 	%fd8, [%rd20];
	st.shared.f64 	[%r8+1848], %fd8;
$L__BB1_17:
	add.s32 	%r16, %r6, 8;
	setp.ge.u32 	%p10, %r16, %r74;
	@%p10 bra 	$L__BB1_19;
	mad.lo.s32 	%r88, %r16, %r74, %r4;
	mul.wide.u32 	%rd21, %r88, 8;
	add.s64 	%rd22, %rd1, %rd21;
	ld.global.f64 	%fd9, [%rd22];
	st.shared.f64 	[%r8+2112], %fd9;
$L__BB1_19:
	add.s32 	%r17, %r6, 9;
	setp.ge.u32 	%p11, %r17, %r74;
	@%p11 bra 	$L__BB1_21;
	mad.lo.s32 	%r89, %r17, %r74, %r4;
	mul.wide.u32 	%rd23, %r89, 8;
	add.s64 	%rd24, %rd1, %rd23;
	ld.global.f64 	%fd10, [%rd24];
	st.shared.f64 	[%r8+2376], %fd10;
$L__BB1_21:
	add.s32 	%r18, %r6, 10;
	setp.ge.u32 	%p12, %r18, %r74;
	@%p12 bra 	$L__BB1_23;
	mad.lo.s32 	%r90, %r18, %r74, %r4;
	mul.wide.u32 	%rd25, %r90, 8;
	add.s64 	%rd26, %rd1, %rd25;
	ld.global.f64 	%fd11, [%rd26];
	st.shared.f64 	[%r8+2640], %fd11;
$L__BB1_23:
	add.s32 	%r19, %r6, 11;
	setp.ge.u32 	%p13, %r19, %r74;
	@%p13 bra 	$L__BB1_25;
	mad.lo.s32 	%r91, %r19, %r74, %r4;
	mul.wide.u32 	%rd27, %r91, 8;
	add.s64 	%rd28, %rd1, %rd27;
	ld.global.f64 	%fd12, [%rd28];
	st.shared.f64 	[%r8+2904], %fd12;
$L__BB1_25:
	add.s32 	%r20, %r6, 12;
	setp.ge.u32 	%p14, %r20, %r74;
	@%p14 bra 	$L__BB1_27;
	mad.lo.s32 	%r92, %r20, %r74, %r4;
	mul.wide.u32 	%rd29, %r92, 8;
	add.s64 	%rd30, %rd1, %rd29;
	ld.global.f64 	%fd13, [%rd30];
	st.shared.f64 	[%r8+3168], %fd13;
$L__BB1_27:
	add.s32 	%r21, %r6, 13;
	setp.ge.u32 	%p15, %r21, %r74;
	@%p15 bra 	$L__BB1_29;
	mad.lo.s32 	%r93, %r21, %r74, %r4;
	mul.wide.u32 	%rd31, %r93, 8;
	add.s64 	%rd32, %rd1, %rd31;
	ld.global.f64 	%fd14, [%rd32];
	st.shared.f64 	[%r8+3432], %fd14;
$L__BB1_29:
	add.s32 	%r22, %r6, 14;
	setp.ge.u32 	%p16, %r22, %r74;
	@%p16 bra 	$L__BB1_31;
	mad.lo.s32 	%r94, %r22, %r74, %r4;
	mul.wide.u32 	%rd33, %r94, 8;
	add.s64 	%rd34, %rd1, %rd33;
	ld.global.f64 	%fd15, [%rd34];
	st.shared.f64 	[%r8+3696], %fd15;
$L__BB1_31:
	add.s32 	%r23, %r6, 15;
	setp.ge.u32 	%p17, %r23, %r74;
	@%p17 bra 	$L__BB1_33;
	mad.lo.s32 	%r95, %r23, %r74, %r4;
	mul.wide.u32 	%rd35, %r95, 8;
	add.s64 	%rd36, %rd1, %rd35;
	ld.global.f64 	%fd16, [%rd36];
	st.shared.f64 	[%r8+3960], %fd16;
$L__BB1_33:
	add.s32 	%r24, %r6, 16;
	setp.ge.u32 	%p18, %r24, %r74;
	@%p18 bra 	$L__BB1_35;
	mad.lo.s32 	%r96, %r24, %r74, %r4;
	mul.wide.u32 	%rd37, %r96, 8;
	add.s64 	%rd38, %rd1, %rd37;
	ld.global.f64 	%fd17, [%rd38];
	st.shared.f64 	[%r8+4224], %fd17;
$L__BB1_35:
	add.s32 	%r25, %r6, 17;
	setp.ge.u32 	%p19, %r25, %r74;
	@%p19 bra 	$L__BB1_37;
	mad.lo.s32 	%r97, %r25, %r74, %r4;
	mul.wide.u32 	%rd39, %r97, 8;
	add.s64 	%rd40, %rd1, %rd39;
	ld.global.f64 	%fd18, [%rd40];
	st.shared.f64 	[%r8+4488], %fd18;
$L__BB1_37:
	add.s32 	%r26, %r6, 18;
	setp.ge.u32 	%p20, %r26, %r74;
	@%p20 bra 	$L__BB1_39;
	mad.lo.s32 	%r98, %r26, %r74, %r4;
	mul.wide.u32 	%rd41, %r98, 8;
	add.s64 	%rd42, %rd1, %rd41;
	ld.global.f64 	%fd19, [%rd42];
	st.shared.f64 	[%r8+4752], %fd19;
$L__BB1_39:
	add.s32 	%r27, %r6, 19;
	setp.ge.u32 	%p21, %r27, %r74;
	@%p21 bra 	$L__BB1_41;
	mad.lo.s32 	%r99, %r27, %r74, %r4;
	mul.wide.u32 	%rd43, %r99, 8;
	add.s64 	%rd44, %rd1, %rd43;
	ld.global.f64 	%fd20, [%rd44];
	st.shared.f64 	[%r8+5016], %fd20;
$L__BB1_41:
	add.s32 	%r28, %r6, 20;
	setp.ge.u32 	%p22, %r28, %r74;
	@%p22 bra 	$L__BB1_43;
	mad.lo.s32 	%r100, %r28, %r74, %r4;
	mul.wide.u32 	%rd45, %r100, 8;
	add.s64 	%rd46, %rd1, %rd45;
	ld.global.f64 	%fd21, [%rd46];
	st.shared.f64 	[%r8+5280], %fd21;
$L__BB1_43:
	add.s32 	%r29, %r6, 21;
	setp.ge.u32 	%p23, %r29, %r74;
	@%p23 bra 	$L__BB1_45;
	mad.lo.s32 	%r101, %r29, %r74, %r4;
	mul.wide.u32 	%rd47, %r101, 8;
	add.s64 	%rd48, %rd1, %rd47;
	ld.global.f64 	%fd22, [%rd48];
	st.shared.f64 	[%r8+5544], %fd22;
$L__BB1_45:
	add.s32 	%r30, %r6, 22;
	setp.ge.u32 	%p24, %r30, %r74;
	@%p24 bra 	$L__BB1_47;
	mad.lo.s32 	%r102, %r30, %r74, %r4;
	mul.wide.u32 	%rd49, %r102, 8;
	add.s64 	%rd50, %rd1, %rd49;
	ld.global.f64 	%fd23, [%rd50];
	st.shared.f64 	[%r8+5808], %fd23;
$L__BB1_47:
	add.s32 	%r31, %r6, 23;
	setp.ge.u32 	%p25, %r31, %r74;
	@%p25 bra 	$L__BB1_49;
	mad.lo.s32 	%r103, %r31, %r74, %r4;
	mul.wide.u32 	%rd51, %r103, 8;
	add.s64 	%rd52, %rd1, %rd51;
	ld.global.f64 	%fd24, [%rd52];
	st.shared.f64 	[%r8+6072], %fd24;
$L__BB1_49:
	add.s32 	%r32, %r6, 24;
	setp.ge.u32 	%p26, %r32, %r74;
	@%p26 bra 	$L__BB1_51;
	mad.lo.s32 	%r104, %r32, %r74, %r4;
	mul.wide.u32 	%rd53, %r104, 8;
	add.s64 	%rd54, %rd1, %rd53;
	ld.global.f64 	%fd25, [%rd54];
	st.shared.f64 	[%r8+6336], %fd25;
$L__BB1_51:
	add.s32 	%r33, %r6, 25;
	setp.ge.u32 	%p27, %r33, %r74;
	@%p27 bra 	$L__BB1_53;
	mad.lo.s32 	%r105, %r33, %r74, %r4;
	mul.wide.u32 	%rd55, %r105, 8;
	add.s64 	%rd56, %rd1, %rd55;
	ld.global.f64 	%fd26, [%rd56];
	st.shared.f64 	[%r8+6600], %fd26;
$L__BB1_53:
	add.s32 	%r34, %r6, 26;
	setp.ge.u32 	%p28, %r34, %r74;
	@%p28 bra 	$L__BB1_55;
	mad.lo.s32 	%r106, %r34, %r74, %r4;
	mul.wide.u32 	%rd57, %r106, 8;
	add.s64 	%rd58, %rd1, %rd57;
	ld.global.f64 	%fd27, [%rd58];
	st.shared.f64 	[%r8+6864], %fd27;
$L__BB1_55:
	add.s32 	%r35, %r6, 27;
	setp.ge.u32 	%p29, %r35, %r74;
	@%p29 bra 	$L__BB1_57;
	mad.lo.s32 	%r107, %r35, %r74, %r4;
	mul.wide.u32 	%rd59, %r107, 8;
	add.s64 	%rd60, %rd1, %rd59;
	ld.global.f64 	%fd28, [%rd60];
	st.shared.f64 	[%r8+7128], %fd28;
$L__BB1_57:
	add.s32 	%r36, %r6, 28;
	setp.ge.u32 	%p30, %r36, %r74;
	@%p30 bra 	$L__BB1_59;
	mad.lo.s32 	%r108, %r36, %r74, %r4;
	mul.wide.u32 	%rd61, %r108, 8;
	add.s64 	%rd62, %rd1, %rd61;
	ld.global.f64 	%fd29, [%rd62];
	st.shared.f64 	[%r8+7392], %fd29;
$L__BB1_59:
	add.s32 	%r37, %r6, 29;
	setp.ge.u32 	%p31, %r37, %r74;
	@%p31 bra 	$L__BB1_61;
	mad.lo.s32 	%r109, %r37, %r74, %r4;
	mul.wide.u32 	%rd63, %r109, 8;
	add.s64 	%rd64, %rd1, %rd63;
	ld.global.f64 	%fd30, [%rd64];
	st.shared.f64 	[%r8+7656], %fd30;
$L__BB1_61:
	add.s32 	%r38, %r6, 30;
	setp.ge.u32 	%p32, %r38, %r74;
	@%p32 bra 	$L__BB1_63;
	mad.lo.s32 	%r110, %r38, %r74, %r4;
	mul.wide.u32 	%rd65, %r110, 8;
	add.s64 	%rd66, %rd1, %rd65;
	ld.global.f64 	%fd31, [%rd66];
	st.shared.f64 	[%r8+7920], %fd31;
$L__BB1_63:
	add.s32 	%r39, %r6, 31;
	setp.ge.u32 	%p33, %r39, %r74;
	@%p33 bra 	$L__BB1_65;
	mad.lo.s32 	%r111, %r39, %r74, %r4;
	mul.wide.u32 	%rd67, %r111, 8;
	add.s64 	%rd68, %rd1, %rd67;
	ld.global.f64 	%fd32, [%rd68];
	st.shared.f64 	[%r8+8184], %fd32;
$L__BB1_65:
	bar.sync 	0;
	shl.b32 	%r112, %r1, 5;
	add.s32 	%r40, %r5, %r112;
	add.s32 	%r41, %r3, %r2;
	setp.ge.s32 	%p34, %r40, %r74;
	@%p34 bra 	$L__BB1_130;
	shl.b32 	%r113, %r1, 8;
	add.s32 	%r114, %r7, %r113;
	setp.ge.u32 	%p35, %r41, %r74;
	shl.b32 	%r115, %r2, 3;
	add.s32 	%r42, %r114, %r115;
	@%p35 bra 	$L__BB1_68;
	ld.shared.f64 	%fd33, [%r42];
	mad.lo.s32 	%r116, %r41, %r74, %r40;
	mul.wide.u32 	%rd69, %r116, 8;
	add.s64 	%rd70, %rd2, %rd69;
	st.global.f64 	[%rd70], %fd33;
$L__BB1_68:
	add.s32 	%r43, %r41, 1;
	setp.ge.u32 	%p36, %r43, %r74;
	@%p36 bra 	$L__BB1_70;
	ld.shared.f64 	%fd34, [%r42+8];
	mad.lo.s32 	%r117, %r43, %r74, %r40;
	mul.wide.u32 	%rd71, %r117, 8;
	add.s64 	%rd72, %rd2, %rd71;
	st.global.f64 	[%rd72], %fd34;
$L__BB1_70:
	add.s32 	%r44, %r41, 2;
	setp.ge.u32 	%p37, %r44, %r74;
	@%p37 bra 	$L__BB1_72;
	ld.shared.f64 	%fd35, [%r42+16];
	mad.lo.s32 	%r118, %r44, %r74, %r40;
	mul.wide.u32 	%rd73, %r118, 8;
	add.s64 	%rd74, %rd2, %rd73;
	st.global.f64 	[%rd74], %fd35;
$L__BB1_72:
	add.s32 	%r45, %r41, 3;
	setp.ge.u32 	%p38, %r45, %r74;
	@%p38 bra 	$L__BB1_74;
	ld.shared.f64 	%fd36, [%r42+24];
	mad.lo.s32 	%r119, %r45, %r74, %r40;
	mul.wide.u32 	%rd75, %r119, 8;
	add.s64 	%rd76, %rd2, %rd75;
	st.global.f64 	[%rd76], %fd36;
$L__BB1_74:
	add.s32 	%r46, %r41, 4;
	setp.ge.u32 	%p39, %r46, %r74;
	@%p39 bra 	$L__BB1_76;
	ld.shared.f64 	%fd37, [%r42+32];
	mad.lo.s32 	%r120, %r46, %r74, %r40;
	mul.wide.u32 	%rd77, %r120, 8;
	add.s64 	%rd78, %rd2, %rd77;
	st.global.f64 	[%rd78], %fd37;
$L__BB1_76:
	add.s32 	%r47, %r41, 5;
	setp.ge.u32 	%p40, %r47, %r74;
	@%p40 bra 	$L__BB1_78;
	ld.shared.f64 	%fd38, [%r42+40];
	mad.lo.s32 	%r121, %r47, %r74, %r40;
	mul.wide.u32 	%rd79, %r121, 8;
	add.s64 	%rd80, %rd2, %rd79;
	st.global.f64 	[%rd80], %fd38;
$L__BB1_78:
	add.s32 	%r48, %r41, 6;
	setp.ge.u32 	%p41, %r48, %r74;
	@%p41 bra 	$L__BB1_80;
	ld.shared.f64 	%fd39, [%r42+48];
	mad.lo.s32 	%r122, %r48, %r74, %r40;
	mul.wide.u32 	%rd81, %r122, 8;
	add.s64 	%rd82, %rd2, %rd81;
	st.global.f64 	[%rd82], %fd39;
$L__BB1_80:
	add.s32 	%r49, %r41, 7;
	setp.ge.u32 	%p42, %r49, %r74;
	@%p42 bra 	$L__BB1_82;
	ld.shared.f64 	%fd40, [%r42+56];
	mad.lo.s32 	%r123, %r49, %r74, %r40;
	mul.wide.u32 	%rd83, %r123, 8;
	add.s64 	%rd84, %rd2, %rd83;
	st.global.f64 	[%rd84], %fd40;
$L__BB1_82:
	add.s32 	%r50, %r41, 8;
	setp.ge.u32 	%p43, %r50, %r74;
	@%p43 bra 	$L__BB1_84;
	ld.shared.f64 	%fd41, [%r42+64];
	mad.lo.s32 	%r124, %r50, %r74, %r40;
	mul.wide.u32 	%rd85, %r124, 8;
	add.s64 	%rd86, %rd2, %rd85;
	st.global.f64 	[%rd86], %fd41;
$L__BB1_84:
	add.s32 	%r51, %r41, 9;
	setp.ge.u32 	%p44, %r51, %r74;
	@%p44 bra 	$L__BB1_86;
	ld.shared.f64 	%fd42, [%r42+72];
	mad.lo.s32 	%r125, %r51, %r74, %r40;
	mul.wide.u32 	%rd87, %r125, 8;
	add.s64 	%rd88, %rd2, %rd87;
	st.global.f64 	[%rd88], %fd42;
$L__BB1_86:
	add.s32 	%r52, %r41, 10;
	setp.ge.u32 	%p45, %r52, %r74;
	@%p45 bra 	$L__BB1_88;
	ld.shared.f64 	%fd43, [%r42+80];
	mad.lo.s32 	%r126, %r52, %r74, %r40;
	mul.wide.u32 	%rd89, %r126, 8;
	add.s64 	%rd90, %rd2, %rd89;
	st.global.f64 	[%rd90], %fd43;
$L__BB1_88:
	add.s32 	%r53, %r41, 11;
	setp.ge.u32 	%p46, %r53, %r74;
	@%p46 bra 	$L__BB1_90;
	ld.shared.f64 	%fd44, [%r42+88];
	mad.lo.s32 	%r127, %r53, %r74, %r40;
	mul.wide.u32 	%rd91, %r127, 8;
	add.s64 	%rd92, %rd2, %rd91;
	st.global.f64 	[%rd92], %fd44;
$L__BB1_90:
	add.s32 	%r54, %r41, 12;
	setp.ge.u32 	%p47, %r54, %r74;
	@%p47 bra 	$L__BB1_92;
	ld.shared.f64 	%fd45, [%r42+96];
	mad.lo.s32 	%r128, %r54, %r74, %r40;
	mul.wide.u32 	%rd93, %r128, 8;
	add.s64 	%rd94, %rd2, %rd93;
	st.global.f64 	[%rd94], %fd45;
$L__BB1_92:
	add.s32 	%r55, %r41, 13;
	setp.ge.u32 	%p48, %r55, %r74;
	@%p48 bra 	$L__BB1_94;
	ld.shared.f64 	%fd46, [%r42+104];
	mad.lo.s32 	%r129, %r55, %r74, %r40;
	mul.wide.u32 	%rd95, %r129, 8;
	add.s64 	%rd96, %rd2, %rd95;
	st.global.f64 	[%rd96], %fd46;
$L__BB1_94:
	add.s32 	%r56, %r41, 14;
	setp.ge.u32 	%p49, %r56, %r74;
	@%p49 bra 	$L__BB1_96;
	ld.shared.f64 	%fd47, [%r42+112];
	mad.lo.s32 	%r130, %r56, %r74, %r40;
	mul.wide.u32 	%rd97, %r130, 8;
	add.s64 	%rd98, %rd2, %rd97;
	st.global.f64 	[%rd98], %fd47;
$L__BB1_96:
	add.s32 	%r57, %r41, 15;
	setp.ge.u32 	%p50, %r57, %r74;
	@%p50 bra 	$L__BB1_98;
	ld.shared.f64 	%fd48, [%r42+120];
	mad.lo.s32 	%r131, %r57, %r74, %r40;
	mul.wide.u32 	%rd99, %r131, 8;
	add.s64 	%rd100, %rd2, %rd99;
	st.global.f64 	[%rd100], %fd48;
$L__BB1_98:
	add.s32 	%r58, %r41, 16;
	setp.ge.u32 	%p51, %r58, %r74;
	@%p51 bra 	$L__BB1_100;
	ld.shared.f64 	%fd49, [%r42+128];
	mad.lo.s32 	%r132, %r58, %r74, %r40;
	mul.wide.u32 	%rd101, %r132, 8;
	add.s64 	%rd102, %rd2, %rd101;
	st.global.f64 	[%rd102], %fd49;
$L__BB1_100:
	add.s32 	%r59, %r41, 17;
	setp.ge.u32 	%p52, %r59, %r74;
	@%p52 bra 	$L__BB1_102;
	ld.shared.f64 	%fd50, [%r42+136];
	mad.lo.s32 	%r133, %r59, %r74, %r40;
	mul.wide.u32 	%rd103, %r133, 8;
	add.s64 	%rd104, %rd2, %rd103;
	st.global.f64 	[%rd104], %fd50;
$L__BB1_102:
	add.s32 	%r60, %r41, 18;
	setp.ge.u32 	%p53, %r60, %r74;
	@%p53 bra 	$L__BB1_104;
	ld.shared.f64 	%fd51, [%r42+144];
	mad.lo.s32 	%r134, %r60, %r74, %r40;
	mul.wide.u32 	%rd105, %r134, 8;
	add.s64 	%rd106, %rd2, %rd105;
	st.global.f64 	[%rd106], %fd51;
$L__BB1_104:
	add.s32 	%r61, %r41, 19;
	setp.ge.u32 	%p54, %r61, %r74;
	@%p54 bra 	$L__BB1_106;
	ld.shared.f64 	%fd52, [%r42+152];
	mad.lo.s32 	%r135, %r61, %r74, %r40;
	mul.wide.u32 	%rd107, %r135, 8;
	add.s64 	%rd108, %rd2, %rd107;
	st.global.f64 	[%rd108], %fd52;
$L__BB1_106:
	add.s32 	%r62, %r41, 20;
	setp.ge.u32 	%p55, %r62, %r74;
	@%p55 bra 	$L__BB1_108;
	ld.shared.f64 	%fd53, [%r42+160];
	mad.lo.s32 	%r136, %r62, %r74, %r40;
	mul.wide.u32 	%rd109, %r136, 8;
	add.s64 	%rd110, %rd2, %rd109;
	st.global.f64 	[%rd110], %fd53;
$L__BB1_108:
	add.s32 	%r63, %r41, 21;
	setp.ge.u32 	%p56, %r63, %r74;
	@%p56 bra 	$L__BB1_110;
	ld.shared.f64 	%fd54, [%r42+168];
	mad.lo.s32 	%r137, %r63, %r74, %r40;
	mul.wide.u32 	%rd111, %r137, 8;
	add.s64 	%rd112, %rd2, %rd111;
	st.global.f64 	[%rd112], %fd54;
$L__BB1_110:
	add.s32 	%r64, %r41, 22;
	setp.ge.u32 	%p57, %r64, %r74;
	@%p57 bra 	$L__BB1_112;
	ld.shared.f64 	%fd55, [%r42+176];
	mad.lo.s32 	%r138, %r64, %r74, %r40;
	mul.wide.u32 	%rd113, %r138, 8;
	add.s64 	%rd114, %rd2, %rd113;
	st.global.f64 	[%rd114], %fd55;
$L__BB1_112:
	add.s32 	%r65, %r41, 23;
	setp.ge.u32 	%p58, %r65, %r74;
	@%p58 bra 	$L__BB1_114;
	ld.shared.f64 	%fd56, [%r42+184];
	mad.lo.s32 	%r139, %r65, %r74, %r40;
	mul.wide.u32 	%rd115, %r139, 8;
	add.s64 	%rd116, %rd2, %rd115;
	st.global.f64 	[%rd116], %fd56;
$L__BB1_114:
	add.s32 	%r66, %r41, 24;
	setp.ge.u32 	%p59, %r66, %r74;
	@%p59 bra 	$L__BB1_116;
	ld.shared.f64 	%fd57, [%r42+192];
	mad.lo.s32 	%r140, %r66, %r74, %r40;
	mul.wide.u32 	%rd117, %r140, 8;
	add.s64 	%rd118, %rd2, %rd117;
	st.global.f64 	[%rd118], %fd57;
$L__BB1_116:
	add.s32 	%r67, %r41, 25;
	setp.ge.u32 	%p60, %r67, %r74;
	@%p60 bra 	$L__BB1_118;
	ld.shared.f64 	%fd58, [%r42+200];
	mad.lo.s32 	%r141, %r67, %r74, %r40;
	mul.wide.u32 	%rd119, %r141, 8;
	add.s64 	%rd120, %rd2, %rd119;
	st.global.f64 	[%rd120], %fd58;
$L__BB1_118:
	add.s32 	%r68, %r41, 26;
	setp.ge.u32 	%p61, %r68, %r74;
	@%p61 bra 	$L__BB1_120;
	ld.shared.f64 	%fd59, [%r42+208];
	mad.lo.s32 	%r142, %r68, %r74, %r40;
	mul.wide.u32 	%rd121, %r142, 8;
	add.s64 	%rd122, %rd2, %rd121;
	st.global.f64 	[%rd122], %fd59;
$L__BB1_120:
	add.s32 	%r69, %r41, 27;
	setp.ge.u32 	%p62, %r69, %r74;
	@%p62 bra 	$L__BB1_122;
	ld.shared.f64 	%fd60, [%r42+216];
	mad.lo.s32 	%r143, %r69, %r74, %r40;
	mul.wide.u32 	%rd123, %r143, 8;
	add.s64 	%rd124, %rd2, %rd123;
	st.global.f64 	[%rd124], %fd60;
$L__BB1_122:
	add.s32 	%r70, %r41, 28;
	setp.ge.u32 	%p63, %r70, %r74;
	@%p63 bra 	$L__BB1_124;
	ld.shared.f64 	%fd61, [%r42+224];
	mad.lo.s32 	%r144, %r70, %r74, %r40;
	mul.wide.u32 	%rd125, %r144, 8;
	add.s64 	%rd126, %rd2, %rd125;
	st.global.f64 	[%rd126], %fd61;
$L__BB1_124:
	add.s32 	%r71, %r41, 29;
	setp.ge.u32 	%p64, %r71, %r74;
	@%p64 bra 	$L__BB1_126;
	ld.shared.f64 	%fd62, [%r42+232];
	mad.lo.s32 	%r145, %r71, %r74, %r40;
	mul.wide.u32 	%rd127, %r145, 8;
	add.s64 	%rd128, %rd2, %rd127;
	st.global.f64 	[%rd128], %fd62;
$L__BB1_126:
	add.s32 	%r72, %r41, 30;
	setp.ge.u32 	%p65, %r72, %r74;
	@%p65 bra 	$L__BB1_128;
	ld.shared.f64 	%fd63, [%r42+240];
	mad.lo.s32 	%r146, %r72, %r74, %r40;
	mul.wide.u32 	%rd129, %r146, 8;
	add.s64 	%rd130, %rd2, %rd129;
	st.global.f64 	[%rd130], %fd63;
$L__BB1_128:
	add.s32 	%r73, %r41, 31;
	setp.ge.u32 	%p66, %r73, %r74;
	@%p66 bra 	$L__BB1_130;
	ld.shared.f64 	%fd64, [%r42+248];
	mad.lo.s32 	%r147, %r73, %r74, %r40;
	mul.wide.u32 	%rd131, %r147, 8;
	add.s64 	%rd132, %rd2, %rd131;
	st.global.f64 	[%rd132], %fd64;
$L__BB1_130:
	ret;

}


// ===== COMPILED SASS (sm_100) =====

	.target	sm_100

	.elftype	@"ET_EXEC"


//--------------------- .note.nv.tkinfo           --------------------------
	.section	.note.nv.tkinfo,"",@"SHT_NOTE"
	.sectionflags	@"SHF_NOTE_NV_TKINFO"
	.tkinfo
        /*0018*/ 	.word	0x00000002
        /*0030*/ 	.string	""
        /*0030*/ 	.string	"ptxas"
        /*0030*/ 	.string	"Cuda compilation tools, release 13.0, V13.0.88"
        /*0030*/ 	.string	"Build cuda_13.0.r13.0/compiler.36424714_0"
        /*0030*/ 	.string	"-arch sm_100 -m 64 "



//--------------------- .note.nv.cuinfo           --------------------------
	.section	.note.nv.cuinfo,"",@"SHT_NOTE"
	.sectionflags	@"SHF_NOTE_NV_CUINFO"
        /*0018*/ 	.short	0x0002
        /*001a*/ 	.short	0x0064
        /*001c*/ 	.short	0x0082
	.zero		2


//--------------------- .nv.info                  --------------------------
	.section	.nv.info,"",@"SHT_CUDA_INFO"
	.align	4


	//----- nvinfo : EIATTR_REGCOUNT
	.align		4
        /*0000*/ 	.byte	0x04, 0x2f
        /*0002*/ 	.short	(.L_1 - .L_0)
	.align		4
.L_0:
        /*0004*/ 	.word	index@(_Z13mat_transposePdS_i)
        /*0008*/ 	.word	0x0000000a


	//----- nvinfo : EIATTR_FRAME_SIZE
	.align		4
.L_1:
        /*000c*/ 	.byte	0x04, 0x11
        /*000e*/ 	.short	(.L_3 - .L_2)
	.align		4
.L_2:
        /*0010*/ 	.word	index@(_Z13mat_transposePdS_i)
        /*0014*/ 	.word	0x00000000


	//----- nvinfo : EIATTR_REGCOUNT
	.align		4
.L_3:
        /*0018*/ 	.byte	0x04, 0x2f
        /*001a*/ 	.short	(.L_5 - .L_4)
	.align		4
.L_4:
        /*001c*/ 	.word	index@(_Z22mat_transpose_share_v1ILi32ELi32EEvPdS0_i)
        /*0020*/ 	.word	0x00000020


	//----- nvinfo : EIATTR_FRAME_SIZE
	.align		4
.L_5:
        /*0024*/ 	.byte	0x04, 0x11
        /*0026*/ 	.short	(.L_7 - .L_6)
	.align		4
.L_6:
        /*0028*/ 	.word	index@(_Z22mat_transpose_share_v1ILi32ELi32EEvPdS0_i)
        /*002c*/ 	.word	0x00000000


	//----- nvinfo : EIATTR_MIN_STACK_SIZE
	.align		4
.L_7:
        /*0030*/ 	.byte	0x04, 0x12
        /*0032*/ 	.short	(.L_9 - .L_8)
	.align		4
.L_8:
        /*0034*/ 	.word	index@(_Z22mat_transpose_share_v1ILi32ELi32EEvPdS0_i)
        /*0038*/ 	.word	0x00000000


	//----- nvinfo : EIATTR_MIN_STACK_SIZE
	.align		4
.L_9:
        /*003c*/ 	.byte	0x04, 0x12
        /*003e*/ 	.short	(.L_11 - .L_10)
	.align		4
.L_10:
        /*0040*/ 	.word	index@(_Z13mat_transposePdS_i)
        /*0044*/ 	.word	0x00000000
.L_11:


//--------------------- .nv.compat                --------------------------
	.section	.nv.compat,"",@"SHT_CUDA_COMPAT_INFO"
	.align	4
        /*0000*/ 	.byte	0x02, 0x09, 0x00, 0x00, 0x02, 0x02, 0x01, 0x00, 0x02, 0x05, 0x05, 0x00, 0x03, 0x07, 0x01, 0x01
        /*0010*/ 	.byte	0x02, 0x03, 0x00, 0x00, 0x02, 0x06, 0x01, 0x00, 0x04, 0x0b, 0x08, 0x00, 0x09, 0x00, 0x00, 0x00
        /*0020*/ 	.byte	0x00, 0x00, 0x00, 0x00


//--------------------- .nv.info._Z22mat_transpose_share_v1ILi32ELi32EEvPdS0_i --------------------------
	.section	.nv.info._Z22mat_transpose_share_v1ILi32ELi32EEvPdS0_i,"",@"SHT_CUDA_INFO"
	.sectionflags	@""
	.align	4


	//----- nvinfo : EIATTR_CUDA_API_VERSION
	.align		4
        /*0000*/ 	.byte	0x04, 0x37
        /*0002*/ 	.short	(.L_13 - .L_12)
.L_12:
        /*0004*/ 	.word	0x00000082


	//----- nvinfo : EIATTR_KPARAM_INFO
	.align		4
.L_13:
        /*0008*/ 	.byte	0x04, 0x17
        /*000a*/ 	.short	(.L_15 - .L_14)
.L_14:
        /*000c*/ 	.word	0x00000000
        /*0010*/ 	.short	0x0002
        /*0012*/ 	.short	0x0010
        /*0014*/ 	.byte	0x00, 0xf0, 0x11, 0x00


	//----- nvinfo : EIATTR_KPARAM_INFO
	.align		4
.L_15:
        /*0018*/ 	.byte	0x04, 0x17
        /*001a*/ 	.short	(.L_17 - .L_16)
.L_16:
        /*001c*/ 	.word	0x00000000
        /*0020*/ 	.short	0x0001
        /*0022*/ 	.short	0x0008
        /*0024*/ 	.byte	0x00, 0xf5, 0x21, 0x00


	//----- nvinfo : EIATTR_KPARAM_INFO
	.align		4
.L_17:
        /*0028*/ 	.byte	0x04, 0x17
        /*002a*/ 	.short	(.L_19 - .L_18)
.L_18:
        /*002c*/ 	.word	0x00000000
        /*0030*/ 	.short	0x0000
        /*0032*/ 	.short	0x0000
        /*0034*/ 	.byte	0x00, 0xf5, 0x21, 0x00


	//----- nvinfo : EIATTR_SPARSE_MMA_MASK
	.align		4
.L_19:
        /*0038*/ 	.byte	0x03, 0x50
        /*003a*/ 	.short	0x0000


	//----- nvinfo : EIATTR_MAXREG_COUNT
	.align		4
        /*003c*/ 	.byte	0x03, 0x1b
        /*003e*/ 	.short	0x00ff


	//----- nvinfo : EIATTR_NUM_BARRIERS
	.align		4
        /*0040*/ 	.byte	0x02, 0x4c
        /*0042*/ 	.byte	0x01
	.zero		1


	//----- nvinfo : EIATTR_MERCURY_ISA_VERSION
	.align		4
        /*0044*/ 	.byte	0x03, 0x5f
        /*0046*/ 	.short	0x0101


	//----- nvinfo : EIATTR_VRC_CTA_INIT_COUNT
	.align		4
        /*0048*/ 	.byte	0x02, 0x4a
	.zero		1
	.zero		1


	//----- nvinfo : EIATTR_EXIT_INSTR_OFFSETS
	.align		4
        /*004c*/ 	.byte	0x04, 0x1c
        /*004e*/ 	.short	(.L_21 - .L_20)


	//   ....[0]....
.L_20:
        /*0050*/ 	.word	0x00000f60


	//   ....[1]....
        /*0054*/ 	.word	0x00001d30


	//   ....[2]....
        /*0058*/ 	.word	0x00001d90


	//----- nvinfo : EIATTR_CRS_STACK_SIZE
	.align		4
.L_21:
        /*005c*/ 	.byte	0x04, 0x1e
        /*005e*/ 	.short	(.L_23 - .L_22)
.L_22:
        /*0060*/ 	.word	0x00000000


	//----- nvinfo : EIATTR_CBANK_PARAM_SIZE
	.align		4
.L_23:
        /*0064*/ 	.byte	0x03, 0x19
        /*0066*/ 	.short	0x0014


	//----- nvinfo : EIATTR_PARAM_CBANK
	.align		4
        /*0068*/ 	.byte	0x04, 0x0a
        /*006a*/ 	.short	(.L_25 - .L_24)
	.align		4
.L_24:
        /*006c*/ 	.word	index@(.nv.constant0._Z22mat_transpose_share_v1ILi32ELi32EEvPdS0_i)
        /*0070*/ 	.short	0x0380
        /*0072*/ 	.short	0x0014


	//----- nvinfo : EIATTR_SW_WAR
	.align		4
.L_25:
        /*0074*/ 	.byte	0x04, 0x36
        /*0076*/ 	.short	(.L_27 - .L_26)
.L_26:
        /*0078*/ 	.word	0x00000008
.L_27:


//--------------------- .nv.info._Z13mat_transposePdS_i --------------------------
	.section	.nv.info._Z13mat_transposePdS_i,"",@"SHT_CUDA_INFO"
	.sectionflags	@""
	.align	4


	//----- nvinfo : EIATTR_CUDA_API_VERSION
	.align		4
        /*0000*/ 	.byte	0x04, 0x37
        /*0002*/ 	.short	(.L_29 - .L_28)
.L_28:
        /*0004*/ 	.word	0x00000082


	//----- nvinfo : EIATTR_KPARAM_INFO
	.align		4
.L_29:
        /*0008*/ 	.byte	0x04, 0x17
        /*000a*/ 	.short	(.L_31 - .L_30)
.L_30:
        /*000c*/ 	.word	0x00000000
        /*0010*/ 	.short	0x0002
        /*0012*/ 	.short	0x0010
        /*0014*/ 	.byte	0x00, 0xf0, 0x11, 0x00


	//----- nvinfo : EIATTR_KPARAM_INFO
	.align		4
.L_31:
        /*0018*/ 	.byte	0x04, 0x17
        /*001a*/ 	.short	(.L_33 - .L_32)
.L_32:
        /*001c*/ 	.word	0x00000000
        /*0020*/ 	.short	0x0001
        /*0022*/ 	.short	0x0008
        /*0024*/ 	.byte	0x00, 0xf5, 0x21, 0x00


	//----- nvinfo : EIATTR_KPARAM_INFO
	.align		4
.L_33:
        /*0028*/ 	.byte	0x04, 0x17
        /*002a*/ 	.short	(.L_35 - .L_34)
.L_34:
        /*002c*/ 	.word	0x00000000
        /*0030*/ 	.short	0x0000
        /*0032*/ 	.short	0x0000
        /*0034*/ 	.byte	0x00, 0xf5, 0x21, 0x00


	//----- nvinfo : EIATTR_SPARSE_MMA_MASK
	.align		4
.L_35:
        /*0038*/ 	.byte	0x03, 0x50
        /*003a*/ 	.short	0x0000


	//----- nvinfo : EIATTR_MAXREG_COUNT
	.align		4
        /*003c*/ 	.byte	0x03, 0x1b
        /*003e*/ 	.short	0x00ff


	//----- nvinfo : EIATTR_MERCURY_ISA_VERSION
	.align		4
        /*0040*/ 	.byte	0x03, 0x5f
        /*0042*/ 	.short	0x0101


	//----- nvinfo : EIATTR_VRC_CTA_INIT_COUNT
	.align		4
        /*0044*/ 	.byte	0x02, 0x4a
	.zero		1
	.zero		1


	//----- nvinfo : EIATTR_EXIT_INSTR_OFFSETS
	.align		4
        /*0048*/ 	.byte	0x04, 0x1c
        /*004a*/ 	.short	(.L_37 - .L_36)


	//   ....[0]....
.L_36:
        /*004c*/ 	.word	0x000000c0


	//   ....[1]....
        /*0050*/ 	.word	0x00000160


	//----- nvinfo : EIATTR_CBANK_PARAM_SIZE
	.align		4
.L_37:
        /*0054*/ 	.byte	0x03, 0x19
        /*0056*/ 	.short	0x0014


	//----- nvinfo : EIATTR_PARAM_CBANK
	.align		4
        /*0058*/ 	.byte	0x04, 0x0a
        /*005a*/ 	.short	(.L_39 - .L_38)
	.align		4
.L_38:
        /*005c*/ 	.word	index@(.nv.constant0._Z13mat_transposePdS_i)
        /*0060*/ 	.short	0x0380
        /*0062*/ 	.short	0x0014


	//----- nvinfo : EIATTR_SW_WAR
	.align		4
.L_39:
        /*0064*/ 	.byte	0x04, 0x36
        /*0066*/ 	.short	(.L_41 - .L_40)
.L_40:
        /*0068*/ 	.word	0x00000008
.L_41:


//--------------------- .nv.callgraph             --------------------------
	.section	.nv.callgraph,"",@"SHT_CUDA_CALLGRAPH"
	.align	4
	.sectionentsize	8
	.align		4
        /*0000*/ 	.word	0x00000000
	.align		4
        /*0004*/ 	.word	0xffffffff
	.align		4
        /*0008*/ 	.word	0x00000000
	.align		4
        /*000c*/ 	.word	0xfffffffe
	.align		4
        /*0010*/ 	.word	0x00000000
	.align		4
        /*0014*/ 	.word	0xfffffffd
	.align		4
        /*0018*/ 	.word	0x00000000
	.align		4
        /*001c*/ 	.word	0xfffffffc


//--------------------- .text._Z22mat_transpose_share_v1ILi32ELi32EEvPdS0_i --------------------------
	.section	.text._Z22mat_transpose_share_v1ILi32ELi32EEvPdS0_i,"ax",@progbits
	.align	128
        .global         _Z22mat_transpose_share_v1ILi32ELi32EEvPdS0_i
        .type           _Z22mat_transpose_share_v1ILi32ELi32EEvPdS0_i,@function
        .size           _Z22mat_transpose_share_v1ILi32ELi32EEvPdS0_i,(.L_x_4 - _Z22mat_transpose_share_v1ILi32ELi32EEvPdS0_i)
        .other          _Z22mat_transpose_share_v1ILi32ELi32EEvPdS0_i,@"STO_CUDA_ENTRY STV_DEFAULT"
_Z22mat_transpose_share_v1ILi32ELi32EEvPdS0_i:
.text._Z22mat_transpose_share_v1ILi32ELi32EEvPdS0_i:
[----:B------:R-:W-:Y:S01]  /*0000*/  LDC R1, c[0x0][0x37c] ;  /* 0x0000df00ff017b82 */ /* 0x000fe20000000800 */
[----:B------:R-:W0:Y:S07]  /*0010*/  S2R R5, SR_CTAID.X ;  /* 0x0000000000057919 */ /* 0x000e2e0000002500 */
[----:B------:R-:W1:Y:S01]  /*0020*/  S2UR UR4, SR_CTAID.Y ;  /* 0x00000000000479c3 */ /* 0x000e620000002600 */
[----:B------:R-:W2:Y:S01]  /*0030*/  LDCU UR8, c[0x0][0x390] ;  /* 0x00007200ff0877ac */ /* 0x000ea20008000800 */
[----:B------:R-:W-:Y:S01]  /*0040*/  BSSY.RECONVERGENT B0, `(.L_x_0) ;  /* 0x00000f0000007945 */ /* 0x000fe20003800200 */
[----:B------:R-:W0:Y:S01]  /*0050*/  S2R R4, SR_TID.X ;  /* 0x0000000000047919 */ /* 0x000e220000002100 */
[----:B------:R-:W-:Y:S01]  /*0060*/  UMOV UR5, 0x400 ;  /* 0x0000040000057882 */ /* 0x000fe20000000000 */
[----:B------:R-:W3:Y:S03]  /*0070*/  S2R R16, SR_TID.Y ;  /* 0x0000000000107919 */ /* 0x000ee60000002200 */
[----:B------:R-:W4:Y:S01]  /*0080*/  S2UR UR6, SR_CgaCtaId ;  /* 0x00000000000679c3 */ /* 0x000f220000008800 */
[----:B-1----:R-:W-:-:S02]  /*0090*/  USHF.L.U32 UR4, UR4, 0x5, URZ ;  /* 0x0000000504047899 */ /* 0x002fc400080006ff */
[----:B----4-:R-:W-:Y:S01]  /*00a0*/  ULEA UR5, UR6, UR5, 0x18 ;  /* 0x0000000506057291 */ /* 0x010fe2000f8ec0ff */
[----:B------:R-:W1:Y:S01]  /*00b0*/  LDCU.64 UR6, c[0x0][0x358] ;  /* 0x00006b00ff0677ac */ /* 0x000e620008000a00 */
[----:B0-----:R-:W-:Y:S02]  /*00c0*/  LEA R18, R5, R4, 0x5 ;  /* 0x0000000405127211 */ /* 0x001fe400078e28ff */
[----:B------:R-:W-:Y:S02]  /*00d0*/  LEA R0, R4, UR4, 0x5 ;  /* 0x0000000404007c11 */ /* 0x000fe4000f8e28ff */
[----:B--2---:R-:W-:Y:S02]  /*00e0*/  ISETP.GE.AND P1, PT, R18, UR8, PT ;  /* 0x0000000812007c0c */ /* 0x004fe4000bf26270 */
[----:B------:R-:W-:Y:S02]  /*00f0*/  LEA R17, R4, UR5, 0x3 ;  /* 0x0000000504117c11 */ /* 0x000fe4000f8e18ff */
[----:B------:R-:W-:-:S02]  /*0100*/  ISETP.GE.AND P0, PT, R0, UR8, PT ;  /* 0x0000000800007c0c */ /* 0x000fc4000bf06270 */
[----:B---3--:R-:W-:-:S07]  /*0110*/  LEA R5, R5, R16, 0x5 ;  /* 0x0000001005057211 */ /* 0x008fce00078e28ff */
[----:B-1----:R-:W-:Y:S05]  /*0120*/  @P1 BRA `(.L_x_1) ;  /* 0x0000000c00841947 */ /* 0x002fea0003800000 */
[----:B------:R-:W-:-:S04]  /*0130*/  LEA R21, R16, UR4, 0x5 ;  /* 0x0000000410157c11 */ /* 0x000fc8000f8e28ff */
[C---:B------:R-:W-:Y:S02]  /*0140*/  IADD3 R11, PT, PT, R21.reuse, 0x1, RZ ;  /* 0x00000001150b7810 */ /* 0x040fe40007ffe0ff */
[----:B------:R-:W-:Y:S02]  /*0150*/  ISETP.GE.U32.AND P1, PT, R21, UR8, PT ;  /* 0x0000000815007c0c */ /* 0x000fe4000bf26070 */
[----:B------:R-:W-:-:S11]  /*0160*/  ISETP.GE.U32.AND P2, PT, R11, UR8, PT ;  /* 0x000000080b007c0c */ /* 0x000fd6000bf46070 */
[----:B------:R-:W0:Y:S01]  /*0170*/  @!P1 LDC.64 R2, c[0x0][0x380] ;  /* 0x0000e000ff029b82 */ /* 0x000e220000000a00 */
[--C-:B------:R-:W-:Y:S02]  /*0180*/  @!P1 IMAD R9, R21, UR8, R18.reuse ;  /* 0x0000000815099c24 */ /* 0x100fe4000f8e0212 */
[----:B------:R-:W-:-:S05]  /*0190*/  @!P2 IMAD R11, R11, UR8, R18 ;  /* 0x000000080b0bac24 */ /* 0x000fca000f8e0212 */
[----:B------:R-:W1:Y:S01]  /*01a0*/  @!P2 LDC.64 R6, c[0x0][0x380] ;  /* 0x0000e000ff06ab82 */ /* 0x000e620000000a00 */
[----:B0-----:R-:W-:-:S06]  /*01b0*/  @!P1 IMAD.WIDE.U32 R2, R9, 0x8, R2 ;  /* 0x0000000809029825 */ /* 0x001fcc00078e0002 */
[----:B------:R-:W2:Y:S01]  /*01c0*/  @!P1 LDG.E.64 R2, desc[UR6][R2.64] ;  /* 0x0000000602029981 */ /* 0x000ea2000c1e1b00 */
[----:B-1----:R-:W-:-:S06]  /*01d0*/  @!P2 IMAD.WIDE.U32 R6, R11, 0x8, R6 ;  /* 0x000000080b06a825 */ /* 0x002fcc00078e0006 */
[----:B------:R-:W3:Y:S01]  /*01e0*/  @!P2 LDG.E.64 R6, desc[UR6][R6.64] ;  /* 0x000000060606a981 */ /* 0x000ee2000c1e1b00 */
[----:B------:R-:W-:Y:S01]  /*01f0*/  IMAD R19, R16, 0x108, R17 ;  /* 0x0000010810137824 */ /* 0x000fe200078e0211 */
[C---:B------:R-:W-:Y:S02]  /*0200*/  IADD3 R20, PT, PT, R21.reuse, 0x2, RZ ;  /* 0x0000000215147810 */ /* 0x040fe40007ffe0ff */
[C---:B------:R-:W-:Y:S02]  /*0210*/  IADD3 R22, PT, PT, R21.reuse, 0x3, RZ ;  /* 0x0000000315167810 */ /* 0x040fe40007ffe0ff */
[C---:B------:R-:W-:Y:S02]  /*0220*/  IADD3 R23, PT, PT, R21.reuse, 0x4, RZ ;  /* 0x0000000415177810 */ /* 0x040fe40007ffe0ff */
[C---:B------:R-:W-:Y:S02]  /*0230*/  IADD3 R25, PT, PT, R21.reuse, 0x5, RZ ;  /* 0x0000000515197810 */ /* 0x040fe40007ffe0ff */
[----:B------:R-:W-:-:S02]  /*0240*/  IADD3 R27, PT, PT, R21, 0x6, RZ ;  /* 0x00000006151b7810 */ /* 0x000fc40007ffe0ff */
[----:B------:R-:W-:Y:S02]  /*0250*/  IADD3 R29, PT, PT, R21, 0x7, RZ ;  /* 0x00000007151d7810 */ /* 0x000fe40007ffe0ff */
[----:B------:R-:W-:Y:S02]  /*0260*/  ISETP.GE.U32.AND P3, PT, R23, UR8, PT ;  /* 0x0000000817007c0c */ /* 0x000fe4000bf66070 */
[----:B------:R-:W-:Y:S02]  /*0270*/  ISETP.GE.U32.AND P4, PT, R25, UR8, PT ;  /* 0x0000000819007c0c */ /* 0x000fe4000bf86070 */
[----:B------:R-:W-:Y:S02]  /*0280*/  ISETP.GE.U32.AND P5, PT, R27, UR8, PT ;  /* 0x000000081b007c0c */ /* 0x000fe4000bfa6070 */
[----:B------:R-:W-:-:S07]  /*0290*/  ISETP.GE.U32.AND P6, PT, R29, UR8, PT ;  /* 0x000000081d007c0c */ /* 0x000fce000bfc6070 */
[----:B------:R-:W0:Y:S08]  /*02a0*/  @!P3 LDC.64 R12, c[0x0][0x380] ;  /* 0x0000e000ff0cbb82 */ /* 0x000e300000000a00 */
[----:B------:R-:W1:Y:S01]  /*02b0*/  @!P4 LDC.64 R14, c[0x0][0x380] ;  /* 0x0000e000ff0ecb82 */ /* 0x000e620000000a00 */
[--C-:B------:R-:W-:Y:S02]  /*02c0*/  @!P3 IMAD R23, R23, UR8, R18.reuse ;  /* 0x000000081717bc24 */ /* 0x100fe4000f8e0212 */
[----:B------:R-:W-:-:S02]  /*02d0*/  @!P4 IMAD R25, R25, UR8, R18 ;  /* 0x000000081919cc24 */ /* 0x000fc4000f8e0212 */
[--C-:B------:R-:W-:Y:S02]  /*02e0*/  @!P5 IMAD R27, R27, UR8, R18.reuse ;  /* 0x000000081b1bdc24 */ /* 0x100fe4000f8e0212 */
[----:B------:R-:W-:Y:S02]  /*02f0*/  @!P6 IMAD R29, R29, UR8, R18 ;  /* 0x000000081d1dec24 */ /* 0x000fe4000f8e0212 */
[----:B0-----:R-:W-:-:S06]  /*0300*/  @!P3 IMAD.WIDE.U32 R12, R23, 0x8, R12 ;  /* 0x00000008170cb825 */ /* 0x001fcc00078e000c */
[----:B------:R-:W4:Y:S01]  /*0310*/  @!P3 LDG.E.64 R12, desc[UR6][R12.64] ;  /* 0x000000060c0cb981 */ /* 0x000f22000c1e1b00 */
[----:B-1----:R-:W-:-:S06]  /*0320*/  @!P4 IMAD.WIDE.U32 R14, R25, 0x8, R14 ;  /* 0x00000008190ec825 */ /* 0x002fcc00078e000e */
[----:B------:R-:W5:Y:S04]  /*0330*/  @!P4 LDG.E.64 R14, desc[UR6][R14.64] ;  /* 0x000000060e0ec981 */ /* 0x000f68000c1e1b00 */
[----:B--2---:R0:W-:Y:S01]  /*0340*/  @!P1 STS.64 [R19], R2 ;  /* 0x0000000213009388 */ /* 0x0041e20000000a00 */
[----:B------:R-:W-:-:S03]  /*0350*/  ISETP.GE.U32.AND P1, PT, R20, UR8, PT ;  /* 0x0000000814007c0c */ /* 0x000fc6000bf26070 */
[----:B---3--:R1:W-:Y:S01]  /*0360*/  @!P2 STS.64 [R19+0x108], R6 ;  /* 0x000108061300a388 */ /* 0x0083e20000000a00 */
[----:B------:R-:W-:Y:S01]  /*0370*/  ISETP.GE.U32.AND P2, PT, R22, UR8, PT ;  /* 0x0000000816007c0c */ /* 0x000fe2000bf46070 */
[----:B0-----:R-:W0:Y:S08]  /*0380*/  @!P5 LDC.64 R2, c[0x0][0x380] ;  /* 0x0000e000ff02db82 */ /* 0x001e300000000a00 */
[----:B------:R-:W2:Y:S08]  /*0390*/  @!P1 LDC.64 R8, c[0x0][0x380] ;  /* 0x0000e000ff089b82 */ /* 0x000eb00000000a00 */
[----:B------:R-:W3:Y:S08]  /*03a0*/  @!P2 LDC.64 R10, c[0x0][0x380] ;  /* 0x0000e000ff0aab82 */ /* 0x000ef00000000a00 */
[----:B-1----:R-:W1:Y:S01]  /*03b0*/  @!P6 LDC.64 R6, c[0x0][0x380] ;  /* 0x0000e000ff06eb82 */ /* 0x002e620000000a00 */
[----:B------:R-:W-:-:S02]  /*03c0*/  @!P1 IMAD R20, R20, UR8, R18 ;  /* 0x0000000814149c24 */ /* 0x000fc4000f8e0212 */
[----:B------:R-:W-:Y:S02]  /*03d0*/  @!P2 IMAD R22, R22, UR8, R18 ;  /* 0x000000081616ac24 */ /* 0x000fe4000f8e0212 */
[----:B0-----:R-:W-:-:S04]  /*03e0*/  @!P5 IMAD.WIDE.U32 R2, R27, 0x8, R2 ;  /* 0x000000081b02d825 */ /* 0x001fc800078e0002 */
[----:B--2---:R-:W-:Y:S02]  /*03f0*/  @!P1 IMAD.WIDE.U32 R8, R20, 0x8, R8 ;  /* 0x0000000814089825 */ /* 0x004fe400078e0008 */
[----:B------:R-:W2:Y:S04]  /*0400*/  @!P5 LDG.E.64 R2, desc[UR6][R2.64] ;  /* 0x000000060202d981 */ /* 0x000ea8000c1e1b00 */
[----:B------:R-:W2:Y:S01]  /*0410*/  @!P1 LDG.E.64 R8, desc[UR6][R8.64] ;  /* 0x0000000608089981 */ /* 0x000ea2000c1e1b00 */
[----:B---3--:R-:W-:-:S06]  /*0420*/  @!P2 IMAD.WIDE.U32 R10, R22, 0x8, R10 ;  /* 0x00000008160aa825 */ /* 0x008fcc00078e000a */
[----:B------:R-:W3:Y:S01]  /*0430*/  @!P2 LDG.E.64 R10, desc[UR6][R10.64] ;  /* 0x000000060a0aa981 */ /* 0x000ee2000c1e1b00 */
[----:B-1----:R-:W-:-:S06]  /*0440*/  @!P6 IMAD.WIDE.U32 R6, R29, 0x8, R6 ;  /* 0x000000081d06e825 */ /* 0x002fcc00078e0006 */
[----:B------:R-:W3:Y:S01]  /*0450*/  @!P6 LDG.E.64 R6, desc[UR6][R6.64] ;  /* 0x000000060606e981 */ /* 0x000ee2000c1e1b00 */
[C---:B------:R-:W-:Y:S02]  /*0460*/  IADD3 R20, PT, PT, R21.reuse, 0x8, RZ ;  /* 0x0000000815147810 */ /* 0x040fe40007ffe0ff */
[C---:B------:R-:W-:Y:S02]  /*0470*/  IADD3 R22, PT, PT, R21.reuse, 0x9, RZ ;  /* 0x0000000915167810 */ /* 0x040fe40007ffe0ff */
[C---:B------:R-:W-:Y:S02]  /*0480*/  IADD3 R23, PT, PT, R21.reuse, 0xa, RZ ;  /* 0x0000000a15177810 */ /* 0x040fe40007ffe0ff */
[C---:B------:R-:W-:Y:S02]  /*0490*/  IADD3 R25, PT, PT, R21.reuse, 0xb, RZ ;  /* 0x0000000b15197810 */ /* 0x040fe40007ffe0ff */
[C---:B------:R-:W-:Y:S02]  /*04a0*/  IADD3 R27, PT, PT, R21.reuse, 0xc, RZ ;  /* 0x0000000c151b7810 */ /* 0x040fe40007ffe0ff */
[----:B------:R-:W-:Y:S01]  /*04b0*/  IADD3 R29, PT, PT, R21, 0xd, RZ ;  /* 0x0000000d151d7810 */ /* 0x000fe20007ffe0ff */
[----:B----4-:R0:W-:Y:S01]  /*04c0*/  @!P3 STS.64 [R19+0x420], R12 ;  /* 0x0004200c1300b388 */ /* 0x0101e20000000a00 */
[----:B------:R-:W-:-:S03]  /*04d0*/  ISETP.GE.U32.AND P3, PT, R23, UR8, PT ;  /* 0x0000000817007c0c */ /* 0x000fc6000bf66070 */
[----:B-----5:R1:W-:Y:S01]  /*04e0*/  @!P4 STS.64 [R19+0x528], R14 ;  /* 0x0005280e1300c388 */ /* 0x0203e20000000a00 */
[----:B------:R-:W-:-:S09]  /*04f0*/  ISETP.GE.U32.AND P4, PT, R25, UR8, PT ;  /* 0x0000000819007c0c */ /* 0x000fd2000bf86070 */
[----:B0-----:R-:W0:Y:S08]  /*0500*/  @!P3 LDC.64 R12, c[0x0][0x380] ;  /* 0x0000e000ff0cbb82 */ /* 0x001e300000000a00 */
[----:B-1----:R-:W1:Y:S01]  /*0510*/  @!P4 LDC.64 R14, c[0x0][0x380] ;  /* 0x0000e000ff0ecb82 */ /* 0x002e620000000a00 */
[--C-:B------:R-:W-:Y:S02]  /*0520*/  @!P3 IMAD R23, R23, UR8, R18.reuse ;  /* 0x000000081717bc24 */ /* 0x100fe4000f8e0212 */
[----:B------:R-:W-:-:S02]  /*0530*/  @!P4 IMAD R25, R25, UR8, R18 ;  /* 0x000000081919cc24 */ /* 0x000fc4000f8e0212 */
[----:B0-----:R-:W-:-:S06]  /*0540*/  @!P3 IMAD.WIDE.U32 R12, R23, 0x8, R12 ;  /* 0x00000008170cb825 */ /* 0x001fcc00078e000c */
[----:B------:R-:W4:Y:S01]  /*0550*/  @!P3 LDG.E.64 R12, desc[UR6][R12.64] ;  /* 0x000000060c0cb981 */ /* 0x000f22000c1e1b00 */
[----:B-1----:R-:W-:-:S06]  /*0560*/  @!P4 IMAD.WIDE.U32 R14, R25, 0x8, R14 ;  /* 0x00000008190ec825 */ /* 0x002fcc00078e000e */
[----:B------:R-:W5:Y:S04]  /*0570*/  @!P4 LDG.E.64 R14, desc[UR6][R14.64] ;  /* 0x000000060e0ec981 */ /* 0x000f68000c1e1b00 */
[----:B--2---:R0:W-:Y:S01]  /*0580*/  @!P5 STS.64 [R19+0x630], R2 ;  /* 0x000630021300d388 */ /* 0x0041e20000000a00 */
[----:B------:R-:W-:-:S03]  /*0590*/  ISETP.GE.U32.AND P5, PT, R27, UR8, PT ;  /* 0x000000081b007c0c */ /* 0x000fc6000bfa6070 */
[----:B------:R1:W-:Y:S01]  /*05a0*/  @!P1 STS.64 [R19+0x210], R8 ;  /* 0x0002100813009388 */ /* 0x0003e20000000a00 */
[----:B------:R-:W-:-:S03]  /*05b0*/  ISETP.GE.U32.AND P1, PT, R20, UR8, PT ;  /* 0x0000000814007c0c */ /* 0x000fc6000bf26070 */
[----:B---3--:R2:W-:Y:S01]  /*05c0*/  @!P2 STS.64 [R19+0x318], R10 ;  /* 0x0003180a1300a388 */ /* 0x0085e20000000a00 */
[----:B------:R-:W-:-:S05]  /*05d0*/  ISETP.GE.U32.AND P2, PT, R22, UR8, PT ;  /* 0x0000000816007c0c */ /* 0x000fca000bf46070 */
[----:B0-----:R-:W0:Y:S01]  /*05e0*/  @!P5 LDC.64 R2, c[0x0][0x380] ;  /* 0x0000e000ff02db82 */ /* 0x001e220000000a00 */
[----:B------:R3:W-:Y:S01]  /*05f0*/  @!P6 STS.64 [R19+0x738], R6 ;  /* 0x000738061300e388 */ /* 0x0007e20000000a00 */
[----:B------:R-:W-:-:S06]  /*0600*/  ISETP.GE.U32.AND P6, PT, R29, UR8, PT ;  /* 0x000000081d007c0c */ /* 0x000fcc000bfc6070 */
[----:B-1----:R-:W1:Y:S08]  /*0610*/  @!P1 LDC.64 R8, c[0x0][0x380] ;  /* 0x0000e000ff089b82 */ /* 0x002e700000000a00 */
[----:B--2---:R-:W2:Y:S08]  /*0620*/  @!P2 LDC.64 R10, c[0x0][0x380] ;  /* 0x0000e000ff0aab82 */ /* 0x004eb00000000a00 */
[----:B---3--:R-:W3:Y:S01]  /*0630*/  @!P6 LDC.64 R6, c[0x0][0x380] ;  /* 0x0000e000ff06eb82 */ /* 0x008ee20000000a00 */
[----:B------:R-:W-:-:S02]  /*0640*/  @!P1 IMAD R20, R20, UR8, R18 ;  /* 0x0000000814149c24 */ /* 0x000fc4000f8e0212 */
[--C-:B------:R-:W-:Y:S02]  /*0650*/  @!P2 IMAD R22, R22, UR8, R18.reuse ;  /* 0x000000081616ac24 */ /* 0x100fe4000f8e0212 */
[--C-:B------:R-:W-:Y:S02]  /*0660*/  @!P5 IMAD R27, R27, UR8, R18.reuse ;  /* 0x000000081b1bdc24 */ /* 0x100fe4000f8e0212 */
[----:B------:R-:W-:Y:S02]  /*0670*/  @!P6 IMAD R29, R29, UR8, R18 ;  /* 0x000000081d1dec24 */ /* 0x000fe4000f8e0212 */
[----:B-1----:R-:W-:-:S04]  /*0680*/  @!P1 IMAD.WIDE.U32 R8, R20, 0x8, R8 ;  /* 0x0000000814089825 */ /* 0x002fc800078e0008 */
[----:B0-----:R-:W-:Y:S02]  /*0690*/  @!P5 IMAD.WIDE.U32 R2, R27, 0x8, R2 ;  /* 0x000000081b02d825 */ /* 0x001fe400078e0002 */
[----:B------:R-:W5:Y:S02]  /*06a0*/  @!P1 LDG.E.64 R8, desc[UR6][R8.64] ;  /* 0x0000000608089981 */ /* 0x000f64000c1e1b00 */
[----:B--2---:R-:W-:Y:S02]  /*06b0*/  @!P2 IMAD.WIDE.U32 R10, R22, 0x8, R10 ;  /* 0x00000008160aa825 */ /* 0x004fe400078e000a */
[----:B------:R-:W2:Y:S04]  /*06c0*/  @!P5 LDG.E.64 R2, desc[UR6][R2.64] ;  /* 0x000000060202d981 */ /* 0x000ea8000c1e1b00 */
[----:B------:R-:W2:Y:S01]  /*06d0*/  @!P2 LDG.E.64 R10, desc[UR6][R10.64] ;  /* 0x000000060a0aa981 */ /* 0x000ea2000c1e1b00 */
[----:B---3--:R-:W-:-:S06]  /*06e0*/  @!P6 IMAD.WIDE.U32 R6, R29, 0x8, R6 ;  /* 0x000000081d06e825 */ /* 0x008fcc00078e0006 */
        /* <DEDUP_REMOVED lines=19> */
[----:B------:R0:W-:Y:S01]  /*0820*/  @!P1 STS.64 [R19+0x840], R8 ;  /* 0x0008400813009388 */ /* 0x0001e20000000a00 */
[----:B------:R-:W-:-:S03]  /*0830*/  ISETP.GE.U32.AND P1, PT, R20, UR8, PT ;  /* 0x0000000814007c0c */ /* 0x000fc6000bf26070 */
[----:B--2---:R-:W-:Y:S01]  /*0840*/  @!P5 STS.64 [R19+0xc60], R2 ;  /* 0x000c60021300d388 */ /* 0x004fe20000000a00 */
[----:B------:R-:W-:-:S03]  /*0850*/  ISETP.GE.U32.AND P5, PT, R27, UR8, PT ;  /* 0x000000081b007c0c */ /* 0x000fc6000bfa6070 */
[----:B------:R1:W-:Y:S01]  /*0860*/  @!P2 STS.64 [R19+0x948], R10 ;  /* 0x0009480a1300a388 */ /* 0x0003e20000000a00 */
[----:B------:R-:W-:-:S05]  /*0870*/  ISETP.GE.U32.AND P2, PT, R22, UR8, PT ;  /* 0x0000000816007c0c */ /* 0x000fca000bf46070 */
[----:B0-----:R-:W0:Y:S01]  /*0880*/  @!P1 LDC.64 R8, c[0x0][0x380] ;  /* 0x0000e000ff089b82 */ /* 0x001e220000000a00 */
[----:B---3--:R2:W-:Y:S01]  /*0890*/  @!P6 STS.64 [R19+0xd68], R6 ;  /* 0x000d68061300e388 */ /* 0x0085e20000000a00 */
[----:B------:R-:W-:-:S06]  /*08a0*/  ISETP.GE.U32.AND P6, PT, R29, UR8, PT ;  /* 0x000000081d007c0c */ /* 0x000fcc000bfc6070 */
[----:B-1----:R-:W1:Y:S08]  /*08b0*/  @!P2 LDC.64 R10, c[0x0][0x380] ;  /* 0x0000e000ff0aab82 */ /* 0x002e700000000a00 */
[----:B------:R-:W3:Y:S08]  /*08c0*/  @!P5 LDC.64 R2, c[0x0][0x380] ;  /* 0x0000e000ff02db82 */ /* 0x000ef00000000a00 */
[----:B--2---:R-:W2:Y:S01]  /*08d0*/  @!P6 LDC.64 R6, c[0x0][0x380] ;  /* 0x0000e000ff06eb82 */ /* 0x004ea20000000a00 */
[----:B------:R-:W-:-:S02]  /*08e0*/  @!P1 IMAD R20, R20, UR8, R18 ;  /* 0x0000000814149c24 */ /* 0x000fc4000f8e0212 */
[--C-:B------:R-:W-:Y:S02]  /*08f0*/  @!P2 IMAD R22, R22, UR8, R18.reuse ;  /* 0x000000081616ac24 */ /* 0x100fe4000f8e0212 */
[--C-:B------:R-:W-:Y:S02]  /*0900*/  @!P5 IMAD R27, R27, UR8, R18.reuse ;  /* 0x000000081b1bdc24 */ /* 0x100fe4000f8e0212 */
[----:B------:R-:W-:Y:S02]  /*0910*/  @!P6 IMAD R29, R29, UR8, R18 ;  /* 0x000000081d1dec24 */ /* 0x000fe4000f8e0212 */
[----:B0-----:R-:W-:-:S04]  /*0920*/  @!P1 IMAD.WIDE.U32 R8, R20, 0x8, R8 ;  /* 0x0000000814089825 */ /* 0x001fc800078e0008 */
[----:B-1----:R-:W-:Y:S02]  /*0930*/  @!P2 IMAD.WIDE.U32 R10, R22, 0x8, R10 ;  /* 0x00000008160aa825 */ /* 0x002fe400078e000a */
[----:B------:R-:W5:Y:S02]  /*0940*/  @!P1 LDG.E.64 R8, desc[UR6][R8.64] ;  /* 0x0000000608089981 */ /* 0x000f64000c1e1b00 */
[----:B---3--:R-:W-:Y:S02]  /*0950*/  @!P5 IMAD.WIDE.U32 R2, R27, 0x8, R2 ;  /* 0x000000081b02d825 */ /* 0x008fe400078e0002 */
[----:B------:R-:W3:Y:S04]  /*0960*/  @!P2 LDG.E.64 R10, desc[UR6][R10.64] ;  /* 0x000000060a0aa981 */ /* 0x000ee8000c1e1b00 */
[----:B------:R-:W3:Y:S01]  /*0970*/  @!P5 LDG.E.64 R2, desc[UR6][R2.64] ;  /* 0x000000060202d981 */ /* 0x000ee2000c1e1b00 */
[----:B--2---:R-:W-:-:S06]  /*0980*/  @!P6 IMAD.WIDE.U32 R6, R29, 0x8, R6 ;  /* 0x000000081d06e825 */ /* 0x004fcc00078e0006 */
[----:B------:R-:W2:Y:S01]  /*0990*/  @!P6 LDG.E.64 R6, desc[UR6][R6.64] ;  /* 0x000000060606e981 */ /* 0x000ea2000c1e1b00 */
[C---:B------:R-:W-:Y:S01]  /*09a0*/  VIADD R20, R21.reuse, 0x14 ;  /* 0x0000001415147836 */ /* 0x040fe20000000000 */
[C---:B------:R-:W-:Y:S02]  /*09b0*/  IADD3 R22, PT, PT, R21.reuse, 0x15, RZ ;  /* 0x0000001515167810 */ /* 0x040fe40007ffe0ff */
[C---:B------:R-:W-:Y:S02]  /*09c0*/  IADD3 R23, PT, PT, R21.reuse, 0x16, RZ ;  /* 0x0000001615177810 */ /* 0x040fe40007ffe0ff */
[C---:B------:R-:W-:Y:S02]  /*09d0*/  IADD3 R25, PT, PT, R21.reuse, 0x17, RZ ;  /* 0x0000001715197810 */ /* 0x040fe40007ffe0ff */
[C---:B------:R-:W-:Y:S02]  /*09e0*/  IADD3 R27, PT, PT, R21.reuse, 0x18, RZ ;  /* 0x00000018151b7810 */ /* 0x040fe40007ffe0ff */
[----:B------:R-:W-:Y:S01]  /*09f0*/  IADD3 R29, PT, PT, R21, 0x19, RZ ;  /* 0x00000019151d7810 */ /* 0x000fe20007ffe0ff */
[----:B----4-:R-:W-:Y:S01]  /*0a00*/  @!P3 STS.64 [R19+0x1080], R12 ;  /* 0x0010800c1300b388 */ /* 0x010fe20000000a00 */
[----:B------:R-:W-:-:S03]  /*0a10*/  ISETP.GE.U32.AND P3, PT, R23, UR8, PT ;  /* 0x0000000817007c0c */ /* 0x000fc6000bf66070 */
[----:B-----5:R0:W-:Y:S01]  /*0a20*/  @!P4 STS.64 [R19+0x1188], R14 ;  /* 0x0011880e1300c388 */ /* 0x0201e20000000a00 */
[----:B------:R-:W-:-:S09]  /*0a30*/  ISETP.GE.U32.AND P4, PT, R25, UR8, PT ;  /* 0x0000000819007c0c */ /* 0x000fd2000bf86070 */
[----:B------:R-:W-:-:S04]  /*0a40*/  @!P3 IMAD R23, R23, UR8, R18 ;  /* 0x000000081717bc24 */ /* 0x000fc8000f8e0212 */
[----:B------:R-:W-:Y:S01]  /*0a50*/  @!P4 IMAD R25, R25, UR8, R18 ;  /* 0x000000081919cc24 */ /* 0x000fe2000f8e0212 */
[----:B------:R-:W-:Y:S01]  /*0a60*/  @!P1 STS.64 [R19+0xe70], R8 ;  /* 0x000e700813009388 */ /* 0x000fe20000000a00 */
[----:B------:R-:W-:-:S03]  /*0a70*/  ISETP.GE.U32.AND P1, PT, R20, UR8, PT ;  /* 0x0000000814007c0c */ /* 0x000fc6000bf26070 */
[----:B---3--:R-:W-:Y:S01]  /*0a80*/  @!P2 STS.64 [R19+0xf78], R10 ;  /* 0x000f780a1300a388 */ /* 0x008fe20000000a00 */
[----:B------:R-:W-:-:S03]  /*0a90*/  ISETP.GE.U32.AND P2, PT, R22, UR8, PT ;  /* 0x0000000816007c0c */ /* 0x000fc6000bf46070 */
[----:B------:R1:W-:Y:S01]  /*0aa0*/  @!P5 STS.64 [R19+0x1290], R2 ;  /* 0x001290021300d388 */ /* 0x0003e20000000a00 */
[----:B------:R-:W-:-:S05]  /*0ab0*/  ISETP.GE.U32.AND P5, PT, R27, UR8, PT ;  /* 0x000000081b007c0c */ /* 0x000fca000bfa6070 */
[----:B0-----:R-:W0:Y:S01]  /*0ac0*/  @!P1 LDC.64 R14, c[0x0][0x380] ;  /* 0x0000e000ff0e9b82 */ /* 0x001e220000000a00 */
[----:B--2---:R2:W-:Y:S01]  /*0ad0*/  @!P6 STS.64 [R19+0x1398], R6 ;  /* 0x001398061300e388 */ /* 0x0045e20000000a00 */
[----:B------:R-:W-:-:S06]  /*0ae0*/  ISETP.GE.U32.AND P6, PT, R29, UR8, PT ;  /* 0x000000081d007c0c */ /* 0x000fcc000bfc6070 */
[----:B------:R-:W3:Y:S08]  /*0af0*/  @!P2 LDC.64 R12, c[0x0][0x380] ;  /* 0x0000e000ff0cab82 */ /* 0x000ef00000000a00 */
[----:B-1----:R-:W1:Y:S08]  /*0b00*/  @!P3 LDC.64 R2, c[0x0][0x380] ;  /* 0x0000e000ff02bb82 */ /* 0x002e700000000a00 */
[----:B--2---:R-:W2:Y:S08]  /*0b10*/  @!P4 LDC.64 R6, c[0x0][0x380] ;  /* 0x0000e000ff06cb82 */ /* 0x004eb00000000a00 */
[----:B------:R-:W4:Y:S08]  /*0b20*/  @!P5 LDC.64 R8, c[0x0][0x380] ;  /* 0x0000e000ff08db82 */ /* 0x000f300000000a00 */
[----:B------:R-:W5:Y:S01]  /*0b30*/  @!P6 LDC.64 R10, c[0x0][0x380] ;  /* 0x0000e000ff0aeb82 */ /* 0x000f620000000a00 */
[----:B------:R-:W-:-:S02]  /*0b40*/  @!P1 IMAD R20, R20, UR8, R18 ;  /* 0x0000000814149c24 */ /* 0x000fc4000f8e0212 */
[--C-:B------:R-:W-:Y:S02]  /*0b50*/  @!P2 IMAD R22, R22, UR8, R18.reuse ;  /* 0x000000081616ac24 */ /* 0x100fe4000f8e0212 */
[--C-:B------:R-:W-:Y:S02]  /*0b60*/  @!P5 IMAD R27, R27, UR8, R18.reuse ;  /* 0x000000081b1bdc24 */ /* 0x100fe4000f8e0212 */
[----:B------:R-:W-:Y:S02]  /*0b70*/  @!P6 IMAD R29, R29, UR8, R18 ;  /* 0x000000081d1dec24 */ /* 0x000fe4000f8e0212 */
[----:B0-----:R-:W-:-:S04]  /*0b80*/  @!P1 IMAD.WIDE.U32 R14, R20, 0x8, R14 ;  /* 0x00000008140e9825 */ /* 0x001fc800078e000e */
[----:B---3--:R-:W-:Y:S02]  /*0b90*/  @!P2 IMAD.WIDE.U32 R12, R22, 0x8, R12 ;  /* 0x00000008160ca825 */ /* 0x008fe400078e000c */
[----:B------:R-:W3:Y:S02]  /*0ba0*/  @!P1 LDG.E.64 R14, desc[UR6][R14.64] ;  /* 0x000000060e0e9981 */ /* 0x000ee4000c1e1b00 */
[----:B-1----:R-:W-:Y:S02]  /*0bb0*/  @!P3 IMAD.WIDE.U32 R2, R23, 0x8, R2 ;  /* 0x000000081702b825 */ /* 0x002fe400078e0002 */
[----:B------:R-:W3:Y:S02]  /*0bc0*/  @!P2 LDG.E.64 R12, desc[UR6][R12.64] ;  /* 0x000000060c0ca981 */ /* 0x000ee4000c1e1b00 */
[----:B--2---:R-:W-:Y:S02]  /*0bd0*/  @!P4 IMAD.WIDE.U32 R6, R25, 0x8, R6 ;  /* 0x000000081906c825 */ /* 0x004fe400078e0006 */
[----:B------:R-:W2:Y:S02]  /*0be0*/  @!P3 LDG.E.64 R2, desc[UR6][R2.64] ;  /* 0x000000060202b981 */ /* 0x000ea4000c1e1b00 */
[----:B----4-:R-:W-:-:S02]  /*0bf0*/  @!P5 IMAD.WIDE.U32 R8, R27, 0x8, R8 ;  /* 0x000000081b08d825 */ /* 0x010fc400078e0008 */
[----:B------:R-:W4:Y:S02]  /*0c00*/  @!P4 LDG.E.64 R6, desc[UR6][R6.64] ;  /* 0x000000060606c981 */ /* 0x000f24000c1e1b00 */
[----:B-----5:R-:W-:Y:S02]  /*0c10*/  @!P6 IMAD.WIDE.U32 R10, R29, 0x8, R10 ;  /* 0x000000081d0ae825 */ /* 0x020fe400078e000a */
[----:B------:R-:W5:Y:S04]  /*0c20*/  @!P5 LDG.E.64 R8, desc[UR6][R8.64] ;  /* 0x000000060808d981 */ /* 0x000f68000c1e1b00 */
[----:B------:R-:W5:Y:S01]  /*0c30*/  @!P6 LDG.E.64 R10, desc[UR6][R10.64] ;  /* 0x000000060a0ae981 */ /* 0x000f62000c1e1b00 */
[C---:B------:R-:W-:Y:S02]  /*0c40*/  IADD3 R25, PT, PT, R21.reuse, 0x1a, RZ ;  /* 0x0000001a15197810 */ /* 0x040fe40007ffe0ff */
[----:B------:R-:W-:-:S02]  /*0c50*/  IADD3 R29, PT, PT, R21, 0x1b, RZ ;  /* 0x0000001b151d7810 */ /* 0x000fc40007ffe0ff */
[C---:B------:R-:W-:Y:S02]  /*0c60*/  IADD3 R27, PT, PT, R21.reuse, 0x1c, RZ ;  /* 0x0000001c151b7810 */ /* 0x040fe40007ffe0ff */
[C---:B------:R-:W-:Y:S02]  /*0c70*/  IADD3 R22, PT, PT, R21.reuse, 0x1d, RZ ;  /* 0x0000001d15167810 */ /* 0x040fe40007ffe0ff */
[C---:B------:R-:W-:Y:S02]  /*0c80*/  IADD3 R23, PT, PT, R21.reuse, 0x1e, RZ ;  /* 0x0000001e15177810 */ /* 0x040fe40007ffe0ff */
[----:B------:R-:W-:Y:S01]  /*0c90*/  IADD3 R21, PT, PT, R21, 0x1f, RZ ;  /* 0x0000001f15157810 */ /* 0x000fe20007ffe0ff */
[----:B---3--:R-:W-:Y:S01]  /*0ca0*/  @!P1 STS.64 [R19+0x14a0], R14 ;  /* 0x0014a00e13009388 */ /* 0x008fe20000000a00 */
[----:B------:R-:W-:-:S03]  /*0cb0*/  ISETP.GE.U32.AND P1, PT, R25, UR8, PT ;  /* 0x0000000819007c0c */ /* 0x000fc6000bf26070 */
[----:B------:R0:W-:Y:S01]  /*0cc0*/  @!P2 STS.64 [R19+0x15a8], R12 ;  /* 0x0015a80c1300a388 */ /* 0x0001e20000000a00 */
[----:B------:R-:W-:-:S03]  /*0cd0*/  ISETP.GE.U32.AND P2, PT, R29, UR8, PT ;  /* 0x000000081d007c0c */ /* 0x000fc6000bf46070 */
[----:B--2---:R1:W-:Y:S01]  /*0ce0*/  @!P3 STS.64 [R19+0x16b0], R2 ;  /* 0x0016b0021300b388 */ /* 0x0043e20000000a00 */
[----:B------:R-:W-:-:S03]  /*0cf0*/  ISETP.GE.U32.AND P3, PT, R27, UR8, PT ;  /* 0x000000081b007c0c */ /* 0x000fc6000bf66070 */
[----:B----4-:R2:W-:Y:S01]  /*0d00*/  @!P4 STS.64 [R19+0x17b8], R6 ;  /* 0x0017b8061300c388 */ /* 0x0105e20000000a00 */
[----:B------:R-:W-:-:S03]  /*0d10*/  ISETP.GE.U32.AND P4, PT, R22, UR8, PT ;  /* 0x0000000816007c0c */ /* 0x000fc6000bf86070 */
[----:B-----5:R3:W-:Y:S01]  /*0d20*/  @!P5 STS.64 [R19+0x18c0], R8 ;  /* 0x0018c0081300d388 */ /* 0x0207e20000000a00 */
[----:B------:R-:W-:Y:S01]  /*0d30*/  ISETP.GE.U32.AND P5, PT, R23, UR8, PT ;  /* 0x0000000817007c0c */ /* 0x000fe2000bfa6070 */
[----:B0-----:R-:W0:Y:S02]  /*0d40*/  @!P1 LDC.64 R12, c[0x0][0x380] ;  /* 0x0000e000ff0c9b82 */ /* 0x001e240000000a00 */
[----:B------:R4:W-:Y:S01]  /*0d50*/  @!P6 STS.64 [R19+0x19c8], R10 ;  /* 0x0019c80a1300e388 */ /* 0x0009e20000000a00 */
[----:B------:R-:W-:-:S05]  /*0d60*/  ISETP.GE.U32.AND P6, PT, R21, UR8, PT ;  /* 0x0000000815007c0c */ /* 0x000fca000bfc6070 */
[----:B------:R-:W5:Y:S08]  /*0d70*/  @!P2 LDC.64 R14, c[0x0][0x380] ;  /* 0x0000e000ff0eab82 */ /* 0x000f700000000a00 */
[----:B-1----:R-:W1:Y:S08]  /*0d80*/  @!P3 LDC.64 R2, c[0x0][0x380] ;  /* 0x0000e000ff02bb82 */ /* 0x002e700000000a00 */
[----:B--2---:R-:W2:Y:S08]  /*0d90*/  @!P4 LDC.64 R6, c[0x0][0x380] ;  /* 0x0000e000ff06cb82 */ /* 0x004eb00000000a00 */
[----:B---3--:R-:W3:Y:S08]  /*0da0*/  @!P5 LDC.64 R8, c[0x0][0x380] ;  /* 0x0000e000ff08db82 */ /* 0x008ef00000000a00 */
[----:B----4-:R-:W4:Y:S01]  /*0db0*/  @!P6 LDC.64 R10, c[0x0][0x380] ;  /* 0x0000e000ff0aeb82 */ /* 0x010f220000000a00 */
[----:B------:R-:W-:-:S02]  /*0dc0*/  @!P1 IMAD R20, R25, UR8, R18 ;  /* 0x0000000819149c24 */ /* 0x000fc4000f8e0212 */
[--C-:B------:R-:W-:Y:S02]  /*0dd0*/  @!P2 IMAD R29, R29, UR8, R18.reuse ;  /* 0x000000081d1dac24 */ /* 0x100fe4000f8e0212 */
[--C-:B------:R-:W-:Y:S02]  /*0de0*/  @!P3 IMAD R27, R27, UR8, R18.reuse ;  /* 0x000000081b1bbc24 */ /* 0x100fe4000f8e0212 */
[--C-:B------:R-:W-:Y:S02]  /*0df0*/  @!P4 IMAD R25, R22, UR8, R18.reuse ;  /* 0x000000081619cc24 */ /* 0x100fe4000f8e0212 */
[--C-:B------:R-:W-:Y:S02]  /*0e00*/  @!P5 IMAD R23, R23, UR8, R18.reuse ;  /* 0x000000081717dc24 */ /* 0x100fe4000f8e0212 */
[----:B------:R-:W-:Y:S02]  /*0e10*/  @!P6 IMAD R21, R21, UR8, R18 ;  /* 0x000000081515ec24 */ /* 0x000fe4000f8e0212 */
[----:B0-----:R-:W-:-:S04]  /*0e20*/  @!P1 IMAD.WIDE.U32 R12, R20, 0x8, R12 ;  /* 0x00000008140c9825 */ /* 0x001fc800078e000c */
[----:B-----5:R-:W-:Y:S02]  /*0e30*/  @!P2 IMAD.WIDE.U32 R14, R29, 0x8, R14 ;  /* 0x000000081d0ea825 */ /* 0x020fe400078e000e */
[----:B------:R-:W5:Y:S02]  /*0e40*/  @!P1 LDG.E.64 R12, desc[UR6][R12.64] ;  /* 0x000000060c0c9981 */ /* 0x000f64000c1e1b00 */
[----:B-1----:R-:W-:Y:S02]  /*0e50*/  @!P3 IMAD.WIDE.U32 R2, R27, 0x8, R2 ;  /* 0x000000081b02b825 */ /* 0x002fe400078e0002 */
[----:B------:R-:W5:Y:S02]  /*0e60*/  @!P2 LDG.E.64 R14, desc[UR6][R14.64] ;  /* 0x000000060e0ea981 */ /* 0x000f64000c1e1b00 */
[----:B--2---:R-:W-:Y:S02]  /*0e70*/  @!P4 IMAD.WIDE.U32 R6, R25, 0x8, R6 ;  /* 0x000000081906c825 */ /* 0x004fe400078e0006 */
[----:B------:R-:W2:Y:S02]  /*0e80*/  @!P3 LDG.E.64 R2, desc[UR6][R2.64] ;  /* 0x000000060202b981 */ /* 0x000ea4000c1e1b00 */
[----:B---3--:R-:W-:-:S02]  /*0e90*/  @!P5 IMAD.WIDE.U32 R8, R23, 0x8, R8 ;  /* 0x000000081708d825 */ /* 0x008fc400078e0008 */
[----:B------:R-:W3:Y:S02]  /*0ea0*/  @!P4 LDG.E.64 R6, desc[UR6][R6.64] ;  /* 0x000000060606c981 */ /* 0x000ee4000c1e1b00 */
[----:B----4-:R-:W-:Y:S02]  /*0eb0*/  @!P6 IMAD.WIDE.U32 R10, R21, 0x8, R10 ;  /* 0x00000008150ae825 */ /* 0x010fe400078e000a */
[----:B------:R-:W4:Y:S04]  /*0ec0*/  @!P5 LDG.E.64 R8, desc[UR6][R8.64] ;  /* 0x000000060808d981 */ /* 0x000f28000c1e1b00 */
[----:B------:R-:W4:Y:S04]  /*0ed0*/  @!P6 LDG.E.64 R10, desc[UR6][R10.64] ;  /* 0x000000060a0ae981 */ /* 0x000f28000c1e1b00 */
[----:B-----5:R0:W-:Y:S04]  /*0ee0*/  @!P1 STS.64 [R19+0x1ad0], R12 ;  /* 0x001ad00c13009388 */ /* 0x0201e80000000a00 */
[----:B------:R0:W-:Y:S04]  /*0ef0*/  @!P2 STS.64 [R19+0x1bd8], R14 ;  /* 0x001bd80e1300a388 */ /* 0x0001e80000000a00 */
[----:B--2---:R0:W-:Y:S04]  /*0f00*/  @!P3 STS.64 [R19+0x1ce0], R2 ;  /* 0x001ce0021300b388 */ /* 0x0041e80000000a00 */
[----:B---3--:R0:W-:Y:S04]  /*0f10*/  @!P4 STS.64 [R19+0x1de8], R6 ;  /* 0x001de8061300c388 */ /* 0x0081e80000000a00 */
[----:B----4-:R0:W-:Y:S04]  /*0f20*/  @!P5 STS.64 [R19+0x1ef0], R8 ;  /* 0x001ef0081300d388 */ /* 0x0101e80000000a00 */
[----:B------:R0:W-:Y:S02]  /*0f30*/  @!P6 STS.64 [R19+0x1ff8], R10 ;  /* 0x001ff80a1300e388 */ /* 0x0001e40000000a00 */
.L_x_1:
[----:B------:R-:W-:Y:S05]  /*0f40*/  BSYNC.RECONVERGENT B0 ;  /* 0x0000000000007941 */ /* 0x000fea0003800200 */
.L_x_0:
[----:B------:R-:W-:Y:S06]  /*0f50*/  BAR.SYNC.DEFER_BLOCKING 0x0 ;  /* 0x0000000000007b1d */ /* 0x000fec0000010000 */
[----:B------:R-:W-:Y:S05]  /*0f60*/  @P0 EXIT ;  /* 0x000000000000094d */ /* 0x000fea0003800000 */
[C---:B------:R-:W-:Y:S01]  /*0f70*/  ISETP.GE.U32.AND P0, PT, R5.reuse, UR8, PT ;  /* 0x0000000805007c0c */ /* 0x040fe2000bf06070 */
[C---:B0-----:R-:W-:Y:S01]  /*0f80*/  VIADD R3, R5.reuse, 0x2 ;  /* 0x0000000205037836 */ /* 0x041fe20000000000 */
[----:B------:R-:W-:Y:S02]  /*0f90*/  IADD3 R23, PT, PT, R5, 0x1, RZ ;  /* 0x0000000105177810 */ /* 0x000fe40007ffe0ff */
[----:B------:R-:W-:Y:S02]  /*0fa0*/  LEA R17, R4, R17, 0x8 ;  /* 0x0000001104117211 */ /* 0x000fe400078e40ff */
[----:B------:R-:W-:Y:S02]  /*0fb0*/  ISETP.GE.U32.AND P1, PT, R23, UR8, PT ;  /* 0x0000000817007c0c */ /* 0x000fe4000bf26070 */
[----:B------:R-:W-:Y:S02]  /*0fc0*/  LEA R2, R16, R17, 0x3 ;  /* 0x0000001110027211 */ /* 0x000fe400078e18ff */
[----:B------:R-:W-:-:S02]  /*0fd0*/  ISETP.GE.U32.AND P6, PT, R3, UR8, PT ;  /* 0x0000000803007c0c */ /* 0x000fc4000bfc6070 */
[C---:B------:R-:W-:Y:S01]  /*0fe0*/  IADD3 R7, PT, PT, R5.reuse, 0x3, RZ ;  /* 0x0000000305077810 */ /* 0x040fe20007ffe0ff */
[----:B------:R-:W0:Y:S01]  /*0ff0*/  @!P0 LDS.64 R26, [R2] ;  /* 0x00000000021a8984 */ /* 0x000e220000000a00 */
[----:B------:R-:W1:Y:S01]  /*1000*/  @!P0 LDC.64 R16, c[0x0][0x388] ;  /* 0x0000e200ff108b82 */ /* 0x000e620000000a00 */
[C---:B------:R-:W-:Y:S01]  /*1010*/  IADD3 R19, PT, PT, R5.reuse, 0x4, RZ ;  /* 0x0000000405137810 */ /* 0x040fe20007ffe0ff */
[--C-:B------:R-:W-:Y:S01]  /*1020*/  @!P0 IMAD R9, R5, UR8, R0.reuse ;  /* 0x0000000805098c24 */ /* 0x100fe2000f8e0200 */
[----:B------:R-:W-:Y:S02]  /*1030*/  ISETP.GE.U32.AND P3, PT, R7, UR8, PT ;  /* 0x0000000807007c0c */ /* 0x000fe4000bf66070 */
[----:B------:R-:W2:Y:S01]  /*1040*/  @!P1 LDS.64 R20, [R2+0x8] ;  /* 0x0000080002149984 */ /* 0x000ea20000000a00 */
[----:B------:R-:W-:Y:S01]  /*1050*/  ISETP.GE.U32.AND P5, PT, R19, UR8, PT ;  /* 0x0000000813007c0c */ /* 0x000fe2000bfa6070 */
[--C-:B------:R-:W-:Y:S01]  /*1060*/  @!P1 IMAD R29, R23, UR8, R0.reuse ;  /* 0x00000008171d9c24 */ /* 0x100fe2000f8e0200 */
[----:B------:R-:W3:Y:S01]  /*1070*/  @!P1 LDC.64 R14, c[0x0][0x388] ;  /* 0x0000e200ff0e9b82 */ /* 0x000ee20000000a00 */
[----:B------:R-:W4:Y:S01]  /*1080*/  @!P6 LDS.64 R10, [R2+0x10] ;  /* 0x00001000020ae984 */ /* 0x000f220000000a00 */
[----:B------:R-:W-:Y:S01]  /*1090*/  IADD3 R6, PT, PT, R5, 0x5, RZ ;  /* 0x0000000505067810 */ /* 0x000fe20007ffe0ff */
[----:B------:R-:W-:Y:S01]  /*10a0*/  @!P6 IMAD R3, R3, UR8, R0 ;  /* 0x000000080303ec24 */ /* 0x000fe2000f8e0200 */
[----:B------:R-:W-:-:S02]  /*10b0*/  IADD3 R4, PT, PT, R5, 0x6, RZ ;  /* 0x0000000605047810 */ /* 0x000fc40007ffe0ff */
[----:B------:R-:W-:Y:S02]  /*10c0*/  ISETP.GE.U32.AND P4, PT, R6, UR8, PT ;  /* 0x0000000806007c0c */ /* 0x000fe4000bf86070 */
[----:B------:R-:W5:Y:S01]  /*10d0*/  @!P6 LDC.64 R12, c[0x0][0x388] ;  /* 0x0000e200ff0ceb82 */ /* 0x000f620000000a00 */
[----:B------:R-:W4:Y:S01]  /*10e0*/  @!P3 LDS.64 R24, [R2+0x18] ;  /* 0x000018000218b984 */ /* 0x000f220000000a00 */
[----:B------:R-:W-:Y:S01]  /*10f0*/  ISETP.GE.U32.AND P2, PT, R4, UR8, PT ;  /* 0x0000000804007c0c */ /* 0x000fe2000bf46070 */
[--C-:B------:R-:W-:Y:S01]  /*1100*/  @!P3 IMAD R7, R7, UR8, R0.reuse ;  /* 0x000000080707bc24 */ /* 0x100fe2000f8e0200 */
[----:B------:R-:W-:Y:S01]  /*1110*/  IADD3 R18, PT, PT, R5, 0x7, RZ ;  /* 0x0000000705127810 */ /* 0x000fe20007ffe0ff */
[----:B------:R-:W-:Y:S02]  /*1120*/  @!P5 IMAD R19, R19, UR8, R0 ;  /* 0x000000081313dc24 */ /* 0x000fe4000f8e0200 */
[----:B-1----:R-:W-:Y:S01]  /*1130*/  @!P0 IMAD.WIDE.U32 R16, R9, 0x8, R16 ;  /* 0x0000000809108825 */ /* 0x002fe200078e0010 */
[----:B------:R-:W1:Y:S01]  /*1140*/  @!P5 LDC.64 R22, c[0x0][0x388] ;  /* 0x0000e200ff16db82 */ /* 0x000e620000000a00 */
[----:B------:R-:W4:Y:S02]  /*1150*/  @!P5 LDS.64 R8, [R2+0x20] ;  /* 0x000020000208d984 */ /* 0x000f240000000a00 */
[----:B---3--:R-:W-:-:S02]  /*1160*/  @!P1 IMAD.WIDE.U32 R14, R29, 0x8, R14 ;  /* 0x000000081d0e9825 */ /* 0x008fc400078e000e */
[----:B0-----:R0:W-:Y:S02]  /*1170*/  @!P0 STG.E.64 desc[UR6][R16.64], R26 ;  /* 0x0000001a10008986 */ /* 0x0011e4000c101b06 */
[----:B-----5:R-:W-:Y:S01]  /*1180*/  @!P6 IMAD.WIDE.U32 R12, R3, 0x8, R12 ;  /* 0x00000008030ce825 */ /* 0x020fe200078e000c */
[----:B------:R-:W-:Y:S02]  /*1190*/  IADD3 R3, PT, PT, R5, 0x8, RZ ;  /* 0x0000000805037810 */ /* 0x000fe40007ffe0ff */
[----:B------:R-:W-:Y:S01]  /*11a0*/  ISETP.GE.U32.AND P0, PT, R18, UR8, PT ;  /* 0x0000000812007c0c */ /* 0x000fe2000bf06070 */
[----:B--2---:R-:W-:Y:S01]  /*11b0*/  @!P1 STG.E.64 desc[UR6][R14.64], R20 ;  /* 0x000000140e009986 */ /* 0x004fe2000c101b06 */
[----:B------:R-:W-:-:S03]  /*11c0*/  ISETP.GE.U32.AND P1, PT, R3, UR8, PT ;  /* 0x0000000803007c0c */ /* 0x000fc6000bf26070 */
[----:B------:R-:W2:Y:S01]  /*11d0*/  @!P4 LDS.64 R20, [R2+0x28] ;  /* 0x000028000214c984 */ /* 0x000ea20000000a00 */
[----:B-1----:R-:W-:Y:S01]  /*11e0*/  @!P5 IMAD.WIDE.U32 R22, R19, 0x8, R22 ;  /* 0x000000081316d825 */ /* 0x002fe200078e0016 */
[----:B0-----:R-:W0:Y:S02]  /*11f0*/  @!P3 LDC.64 R16, c[0x0][0x388] ;  /* 0x0000e200ff10bb82 */ /* 0x001e240000000a00 */
[----:B----4-:R1:W-:Y:S01]  /*1200*/  @!P6 STG.E.64 desc[UR6][R12.64], R10 ;  /* 0x0000000a0c00e986 */ /* 0x0103e2000c101b06 */
[--C-:B------:R-:W-:Y:S01]  /*1210*/  @!P2 IMAD R19, R4, UR8, R0.reuse ;  /* 0x000000080413ac24 */ /* 0x100fe2000f8e0200 */
[----:B------:R-:W-:Y:S02]  /*1220*/  IADD3 R4, PT, PT, R5, 0xb, RZ ;  /* 0x0000000b05047810 */ /* 0x000fe40007ffe0ff */
[----:B------:R-:W3:Y:S02]  /*1230*/  @!P2 LDS.64 R14, [R2+0x30] ;  /* 0x00003000020ea984 */ /* 0x000ee40000000a00 */
[----:B------:R-:W-:Y:S01]  /*1240*/  @!P1 IMAD R3, R3, UR8, R0 ;  /* 0x0000000803039c24 */ /* 0x000fe2000f8e0200 */
[----:B------:R-:W-:Y:S01]  /*1250*/  ISETP.GE.U32.AND P6, PT, R4, UR8, PT ;  /* 0x0000000804007c0c */ /* 0x000fe2000bfc6070 */
[----:B------:R-:W4:Y:S01]  /*1260*/  @!P0 LDS.64 R26, [R2+0x38] ;  /* 0x00003800021a8984 */ /* 0x000f220000000a00 */
[----:B-1----:R-:W1:Y:S08]  /*1270*/  @!P4 LDC.64 R10, c[0x0][0x388] ;  /* 0x0000e200ff0acb82 */ /* 0x002e700000000a00 */
[----:B------:R-:W5:Y:S01]  /*1280*/  @!P2 LDC.64 R12, c[0x0][0x388] ;  /* 0x0000e200ff0cab82 */ /* 0x000f620000000a00 */
[----:B0-----:R-:W-:-:S04]  /*1290*/  @!P3 IMAD.WIDE.U32 R16, R7, 0x8, R16 ;  /* 0x000000080710b825 */ /* 0x001fc800078e0010 */
[----:B------:R-:W-:Y:S01]  /*12a0*/  @!P4 IMAD R7, R6, UR8, R0 ;  /* 0x000000080607cc24 */ /* 0x000fe2000f8e0200 */
[----:B------:R0:W-:Y:S04]  /*12b0*/  @!P3 STG.E.64 desc[UR6][R16.64], R24 ;  /* 0x000000181000b986 */ /* 0x0001e8000c101b06 */
[----:B------:R3:W-:Y:S04]  /*12c0*/  @!P5 STG.E.64 desc[UR6][R22.64], R8 ;  /* 0x000000081600d986 */ /* 0x0007e8000c101b06 */
[----:B------:R-:W4:Y:S01]  /*12d0*/  @!P1 LDS.64 R8, [R2+0x40] ;  /* 0x0000400002089984 */ /* 0x000f220000000a00 */
[----:B-1----:R-:W-:-:S02]  /*12e0*/  @!P4 IMAD.WIDE.U32 R10, R7, 0x8, R10 ;  /* 0x00000008070ac825 */ /* 0x002fc400078e000a */
[----:B------:R-:W1:Y:S01]  /*12f0*/  @!P1 LDC.64 R6, c[0x0][0x388] ;  /* 0x0000e200ff069b82 */ /* 0x000e620000000a00 */
[C---:B0-----:R-:W-:Y:S02]  /*1300*/  IADD3 R24, PT, PT, R5.reuse, 0xc, RZ ;  /* 0x0000000c05187810 */ /* 0x041fe40007ffe0ff */
[----:B--2---:R-:W-:Y:S01]  /*1310*/  @!P4 STG.E.64 desc[UR6][R10.64], R20 ;  /* 0x000000140a00c986 */ /* 0x004fe2000c101b06 */
[----:B---3--:R-:W-:Y:S01]  /*1320*/  IADD3 R23, PT, PT, R5, 0x9, RZ ;  /* 0x0000000905177810 */ /* 0x008fe20007ffe0ff */
[----:B-----5:R-:W-:Y:S01]  /*1330*/  @!P2 IMAD.WIDE.U32 R12, R19, 0x8, R12 ;  /* 0x00000008130ca825 */ /* 0x020fe200078e000c */
[----:B------:R-:W-:Y:S02]  /*1340*/  IADD3 R22, PT, PT, R5, 0xa, RZ ;  /* 0x0000000a05167810 */ /* 0x000fe40007ffe0ff */
[----:B------:R-:W0:Y:S01]  /*1350*/  @!P0 LDC.64 R16, c[0x0][0x388] ;  /* 0x0000e200ff108b82 */ /* 0x000e220000000a00 */
[----:B------:R-:W-:Y:S01]  /*1360*/  ISETP.GE.U32.AND P3, PT, R23, UR8, PT ;  /* 0x0000000817007c0c */ /* 0x000fe2000bf66070 */
[----:B------:R-:W-:Y:S01]  /*1370*/  @!P0 IMAD R19, R18, UR8, R0 ;  /* 0x0000000812138c24 */ /* 0x000fe2000f8e0200 */
[----:B------:R-:W-:Y:S01]  /*1380*/  ISETP.GE.U32.AND P5, PT, R22, UR8, PT ;  /* 0x0000000816007c0c */ /* 0x000fe2000bfa6070 */
[----:B------:R2:W-:Y:S01]  /*1390*/  @!P2 STG.E.64 desc[UR6][R12.64], R14 ;  /* 0x0000000e0c00a986 */ /* 0x0005e2000c101b06 */
[----:B------:R-:W-:-:S03]  /*13a0*/  ISETP.GE.U32.AND P4, PT, R24, UR8, PT ;  /* 0x0000000818007c0c */ /* 0x000fc6000bf86070 */
[----:B------:R-:W-:Y:S06]  /*13b0*/  @!P6 LDS.64 R14, [R2+0x58] ;  /* 0x00005800020ee984 */ /* 0x000fec0000000a00 */
[----:B------:R-:W3:Y:S01]  /*13c0*/  @!P3 LDS.64 R20, [R2+0x48] ;  /* 0x000048000214b984 */ /* 0x000ee20000000a00 */
[----:B-1----:R-:W-:Y:S01]  /*13d0*/  @!P1 IMAD.WIDE.U32 R6, R3, 0x8, R6 ;  /* 0x0000000803069825 */ /* 0x002fe200078e0006 */
[----:B------:R-:W-:Y:S02]  /*13e0*/  IADD3 R3, PT, PT, R5, 0xd, RZ ;  /* 0x0000000d05037810 */ /* 0x000fe40007ffe0ff */
[----:B------:R-:W1:Y:S01]  /*13f0*/  @!P5 LDS.64 R10, [R2+0x50] ;  /* 0x00005000020ad984 */ /* 0x000e620000000a00 */
[----:B--2---:R-:W2:Y:S01]  /*1400*/  @!P3 LDC.64 R12, c[0x0][0x388] ;  /* 0x0000e200ff0cbb82 */ /* 0x004ea20000000a00 */
[----:B------:R-:W-:-:S02]  /*1410*/  @!P3 IMAD R23, R23, UR8, R0 ;  /* 0x000000081717bc24 */ /* 0x000fc4000f8e0200 */
[----:B------:R-:W-:Y:S02]  /*1420*/  @!P5 IMAD R25, R22, UR8, R0 ;  /* 0x000000081619dc24 */ /* 0x000fe4000f8e0200 */
[----:B0-----:R-:W-:-:S03]  /*1430*/  @!P0 IMAD.WIDE.U32 R16, R19, 0x8, R16 ;  /* 0x0000000813108825 */ /* 0x001fc600078e0010 */
[----:B------:R-:W0:Y:S02]  /*1440*/  @!P5 LDC.64 R18, c[0x0][0x388] ;  /* 0x0000e200ff12db82 */ /* 0x000e240000000a00 */
[----:B----4-:R4:W-:Y:S01]  /*1450*/  @!P0 STG.E.64 desc[UR6][R16.64], R26 ;  /* 0x0000001a10008986 */ /* 0x0109e2000c101b06 */
[----:B------:R-:W-:-:S03]  /*1460*/  ISETP.GE.U32.AND P0, PT, R3, UR8, PT ;  /* 0x0000000803007c0c */ /* 0x000fc6000bf06070 */
[----:B------:R5:W-:Y:S04]  /*1470*/  @!P1 STG.E.64 desc[UR6][R6.64], R8 ;  /* 0x0000000806009986 */ /* 0x000be8000c101b06 */
[----:B------:R-:W1:Y:S01]  /*1480*/  @!P4 LDS.64 R6, [R2+0x60] ;  /* 0x000060000206c984 */ /* 0x000e620000000a00 */
[----:B----4-:R-:W4:Y:S01]  /*1490*/  @!P6 LDC.64 R16, c[0x0][0x388] ;  /* 0x0000e200ff10eb82 */ /* 0x010f220000000a00 */
[----:B--2---:R-:W-:Y:S01]  /*14a0*/  @!P3 IMAD.WIDE.U32 R12, R23, 0x8, R12 ;  /* 0x00000008170cb825 */ /* 0x004fe200078e000c */
[C---:B------:R-:W-:Y:S02]  /*14b0*/  IADD3 R26, PT, PT, R5.reuse, 0x13, RZ ;  /* 0x00000013051a7810 */ /* 0x040fe40007ffe0ff */
[----:B-----5:R-:W-:Y:S01]  /*14c0*/  IADD3 R8, PT, PT, R5, 0xe, RZ ;  /* 0x0000000e05087810 */ /* 0x020fe20007ffe0ff */
[----:B------:R-:W-:Y:S01]  /*14d0*/  @!P0 IMAD R27, R3, UR8, R0 ;  /* 0x00000008031b8c24 */ /* 0x000fe2000f8e0200 */
[C---:B------:R-:W-:Y:S01]  /*14e0*/  IADD3 R9, PT, PT, R5.reuse, 0xf, RZ ;  /* 0x0000000f05097810 */ /* 0x040fe20007ffe0ff */
[----:B------:R-:W-:Y:S01]  /*14f0*/  VIADD R3, R5, 0x11 ;  /* 0x0000001105037836 */ /* 0x000fe20000000000 */
[----:B------:R-:W-:Y:S01]  /*1500*/  ISETP.GE.U32.AND P1, PT, R8, UR8, PT ;  /* 0x0000000808007c0c */ /* 0x000fe2000bf26070 */
[----:B0-----:R-:W-:Y:S01]  /*1510*/  @!P5 IMAD.WIDE.U32 R18, R25, 0x8, R18 ;  /* 0x000000081912d825 */ /* 0x001fe200078e0012 */
[----:B------:R-:W-:Y:S01]  /*1520*/  ISETP.GE.U32.AND P2, PT, R9, UR8, PT ;  /* 0x0000000809007c0c */ /* 0x000fe2000bf46070 */
[----:B------:R-:W0:Y:S01]  /*1530*/  @!P4 LDC.64 R22, c[0x0][0x388] ;  /* 0x0000e200ff16cb82 */ /* 0x000e220000000a00 */
[----:B---3--:R-:W-:Y:S01]  /*1540*/  @!P3 STG.E.64 desc[UR6][R12.64], R20 ;  /* 0x000000140c00b986 */ /* 0x008fe2000c101b06 */
[----:B------:R-:W-:Y:S01]  /*1550*/  @!P6 IMAD R25, R4, UR8, R0 ;  /* 0x000000080419ec24 */ /* 0x000fe2000f8e0200 */
[----:B------:R-:W-:-:S02]  /*1560*/  IADD3 R4, PT, PT, R5, 0x10, RZ ;  /* 0x0000001005047810 */ /* 0x000fc40007ffe0ff */
[----:B-1----:R1:W-:Y:S02]  /*1570*/  @!P5 STG.E.64 desc[UR6][R18.64], R10 ;  /* 0x0000000a1200d986 */ /* 0x0023e4000c101b06 */
[----:B------:R-:W-:Y:S02]  /*1580*/  ISETP.GE.U32.AND P3, PT, R4, UR8, PT ;  /* 0x0000000804007c0c */ /* 0x000fe4000bf66070 */
[----:B------:R-:W2:Y:S03]  /*1590*/  @!P0 LDS.64 R20, [R2+0x68] ;  /* 0x0000680002148984 */ /* 0x000ea60000000a00 */
[----:B------:R-:W-:Y:S01]  /*15a0*/  @!P2 IMAD R29, R9, UR8, R0 ;  /* 0x00000008091dac24 */ /* 0x000fe2000f8e0200 */
[----:B------:R-:W3:Y:S01]  /*15b0*/  @!P1 LDS.64 R10, [R2+0x70] ;  /* 0x00007000020a9984 */ /* 0x000ee20000000a00 */
[----:B----4-:R-:W-:-:S03]  /*15c0*/  @!P6 IMAD.WIDE.U32 R16, R25, 0x8, R16 ;  /* 0x000000081910e825 */ /* 0x010fc600078e0010 */
[----:B------:R-:W4:Y:S01]  /*15d0*/  @!P2 LDS.64 R12, [R2+0x78] ;  /* 0x00007800020ca984 */ /* 0x000f220000000a00 */
[----:B------:R-:W-:Y:S01]  /*15e0*/  @!P4 IMAD R25, R24, UR8, R0 ;  /* 0x000000081819cc24 */ /* 0x000fe2000f8e0200 */
[----:B-1----:R-:W1:Y:S01]  /*15f0*/  @!P0 LDC.64 R18, c[0x0][0x388] ;  /* 0x0000e200ff128b82 */ /* 0x002e620000000a00 */
[----:B------:R-:W-:Y:S01]  /*1600*/  IADD3 R24, PT, PT, R5, 0x14, RZ ;  /* 0x0000001405187810 */ /* 0x000fe20007ffe0ff */
[----:B------:R5:W-:Y:S01]  /*1610*/  @!P6 STG.E.64 desc[UR6][R16.64], R14 ;  /* 0x0000000e1000e986 */ /* 0x000be2000c101b06 */
[----:B------:R-:W-:Y:S01]  /*1620*/  ISETP.GE.U32.AND P6, PT, R26, UR8, PT ;  /* 0x000000081a007c0c */ /* 0x000fe2000bfc6070 */
[----:B0-----:R-:W-:Y:S01]  /*1630*/  @!P4 IMAD.WIDE.U32 R22, R25, 0x8, R22 ;  /* 0x000000081916c825 */ /* 0x001fe200078e0016 */
[----:B------:R-:W-:-:S04]  /*1640*/  IADD3 R25, PT, PT, R5, 0x12, RZ ;  /* 0x0000001205197810 */ /* 0x000fc80007ffe0ff */
[----:B------:R0:W-:Y:S01]  /*1650*/  @!P4 STG.E.64 desc[UR6][R22.64], R6 ;  /* 0x000000061600c986 */ /* 0x0001e2000c101b06 */
[----:B------:R-:W-:Y:S02]  /*1660*/  ISETP.GE.U32.AND P4, PT, R3, UR8, PT ;  /* 0x0000000803007c0c */ /* 0x000fe4000bf86070 */
[----:B------:R-:W-:Y:S01]  /*1670*/  ISETP.GE.U32.AND P5, PT, R25, UR8, PT ;  /* 0x0000000819007c0c */ /* 0x000fe2000bfa6070 */
[----:B------:R-:W4:Y:S01]  /*1680*/  @!P3 LDS.64 R6, [R2+0x80] ;  /* 0x000080000206b984 */ /* 0x000f220000000a00 */
[----:B-----5:R-:W5:Y:S08]  /*1690*/  @!P1 LDC.64 R14, c[0x0][0x388] ;  /* 0x0000e200ff0e9b82 */ /* 0x020f700000000a00 */
[----:B------:R-:W4:Y:S01]  /*16a0*/  @!P2 LDC.64 R16, c[0x0][0x388] ;  /* 0x0000e200ff10ab82 */ /* 0x000f220000000a00 */
[----:B-1----:R-:W-:-:S04]  /*16b0*/  @!P0 IMAD.WIDE.U32 R18, R27, 0x8, R18 ;  /* 0x000000081b128825 */ /* 0x002fc800078e0012 */
[--C-:B------:R-:W-:Y:S01]  /*16c0*/  @!P1 IMAD R27, R8, UR8, R0.reuse ;  /* 0x00000008081b9c24 */ /* 0x100fe2000f8e0200 */
[----:B--2---:R1:W-:Y:S01]  /*16d0*/  @!P0 STG.E.64 desc[UR6][R18.64], R20 ;  /* 0x0000001412008986 */ /* 0x0043e2000c101b06 */
[----:B0-----:R-:W-:Y:S01]  /*16e0*/  @!P3 IMAD R23, R4, UR8, R0 ;  /* 0x000000080417bc24 */ /* 0x001fe2000f8e0200 */
[----:B------:R-:W0:Y:S01]  /*16f0*/  @!P3 LDC.64 R8, c[0x0][0x388] ;  /* 0x0000e200ff08bb82 */ /* 0x000e220000000a00 */
[----:B------:R-:W-:Y:S01]  /*1700*/  IADD3 R4, PT, PT, R5, 0x15, RZ ;  /* 0x0000001505047810 */ /* 0x000fe20007ffe0ff */
[----:B------:R-:W2:Y:S03]  /*1710*/  @!P4 LDS.64 R18, [R2+0x88] ;  /* 0x000088000212c984 */ /* 0x000ea60000000a00 */
[----:B------:R-:W-:Y:S01]  /*1720*/  ISETP.GE.U32.AND P0, PT, R4, UR8, PT ;  /* 0x0000000804007c0c */ /* 0x000fe2000bf06070 */
[----:B-----5:R-:W-:Y:S02]  /*1730*/  @!P1 IMAD.WIDE.U32 R14, R27, 0x8, R14 ;  /* 0x000000081b0e9825 */ /* 0x020fe400078e000e */
[----:B-1----:R-:W1:Y:S03]  /*1740*/  @!P4 LDC.64 R20, c[0x0][0x388] ;  /* 0x0000e200ff14cb82 */ /* 0x002e660000000a00 */
[----:B---3--:R-:W-:Y:S01]  /*1750*/  @!P1 STG.E.64 desc[UR6][R14.64], R10 ;  /* 0x0000000a0e009986 */ /* 0x008fe2000c101b06 */
[----:B------:R-:W-:Y:S01]  /*1760*/  ISETP.GE.U32.AND P1, PT, R24, UR8, PT ;  /* 0x0000000818007c0c */ /* 0x000fe2000bf26070 */
[----:B------:R-:W-:Y:S01]  /*1770*/  @!P4 IMAD R27, R3, UR8, R0 ;  /* 0x00000008031bcc24 */ /* 0x000fe2000f8e0200 */
[----:B------:R-:W-:Y:S01]  /*1780*/  IADD3 R3, PT, PT, R5, 0x16, RZ ;  /* 0x0000001605037810 */ /* 0x000fe20007ffe0ff */
[----:B----4-:R-:W-:Y:S01]  /*1790*/  @!P2 IMAD.WIDE.U32 R16, R29, 0x8, R16 ;  /* 0x000000081d10a825 */ /* 0x010fe200078e0010 */
[----:B------:R-:W3:Y:S03]  /*17a0*/  @!P5 LDS.64 R14, [R2+0x90] ;  /* 0x00009000020ed984 */ /* 0x000ee60000000a00 */
[----:B------:R-:W-:Y:S01]  /*17b0*/  @!P5 IMAD R29, R25, UR8, R0 ;  /* 0x00000008191ddc24 */ /* 0x000fe2000f8e0200 */
[----:B------:R4:W-:Y:S01]  /*17c0*/  @!P2 STG.E.64 desc[UR6][R16.64], R12 ;  /* 0x0000000c1000a986 */ /* 0x0009e2000c101b06 */
[----:B------:R-:W-:Y:S01]  /*17d0*/  IADD3 R25, PT, PT, R5, 0x17, RZ ;  /* 0x0000001705197810 */ /* 0x000fe20007ffe0ff */
[----:B0-----:R-:W-:-:S02]  /*17e0*/  @!P3 IMAD.WIDE.U32 R8, R23, 0x8, R8 ;  /* 0x000000081708b825 */ /* 0x001fc400078e0008 */
[----:B------:R-:W0:Y:S01]  /*17f0*/  @!P6 LDS.64 R12, [R2+0x98] ;  /* 0x00009800020ce984 */ /* 0x000e220000000a00 */
[----:B------:R-:W5:Y:S01]  /*1800*/  @!P6 LDC.64 R22, c[0x0][0x388] ;  /* 0x0000e200ff16eb82 */ /* 0x000f620000000a00 */
[----:B------:R-:W-:Y:S02]  /*1810*/  ISETP.GE.U32.AND P2, PT, R25, UR8, PT ;  /* 0x0000000819007c0c */ /* 0x000fe4000bf46070 */
[----:B------:R-:W0:Y:S04]  /*1820*/  @!P1 LDS.64 R10, [R2+0xa0] ;  /* 0x0000a000020a9984 */ /* 0x000e280000000a00 */
[----:B------:R2:W-:Y:S01]  /*1830*/  @!P3 STG.E.64 desc[UR6][R8.64], R6 ;  /* 0x000000060800b986 */ /* 0x0005e2000c101b06 */
[----:B------:R-:W-:Y:S01]  /*1840*/  ISETP.GE.U32.AND P3, PT, R3, UR8, PT ;  /* 0x0000000803007c0c */ /* 0x000fe2000bf66070 */
[----:B----4-:R-:W4:Y:S01]  /*1850*/  @!P5 LDC.64 R16, c[0x0][0x388] ;  /* 0x0000e200ff10db82 */ /* 0x010f220000000a00 */
[----:B-1----:R-:W-:Y:S01]  /*1860*/  @!P4 IMAD.WIDE.U32 R20, R27, 0x8, R20 ;  /* 0x000000081b14c825 */ /* 0x002fe200078e0014 */
[----:B------:R-:W1:Y:S03]  /*1870*/  @!P0 LDS.64 R8, [R2+0xa8] ;  /* 0x0000a80002088984 */ /* 0x000e660000000a00 */
[--C-:B------:R-:W-:Y:S01]  /*1880*/  @!P6 IMAD R27, R26, UR8, R0.reuse ;  /* 0x000000081a1bec24 */ /* 0x100fe2000f8e0200 */
[----:B--2---:R2:W-:Y:S01]  /*1890*/  @!P4 STG.E.64 desc[UR6][R20.64], R18 ;  /* 0x000000121400c986 */ /* 0x0045e2000c101b06 */
[----:B------:R-:W-:Y:S01]  /*18a0*/  @!P2 IMAD R25, R25, UR8, R0 ;  /* 0x000000081919ac24 */ /* 0x000fe2000f8e0200 */
[----:B------:R-:W1:Y:S04]  /*18b0*/  @!P1 LDC.64 R6, c[0x0][0x388] ;  /* 0x0000e200ff069b82 */ /* 0x000e680000000a00 */
[----:B------:R-:W1:Y:S01]  /*18c0*/  @!P3 LDS.64 R18, [R2+0xb0] ;  /* 0x0000b0000212b984 */ /* 0x000e620000000a00 */
[----:B-----5:R-:W-:-:S04]  /*18d0*/  @!P6 IMAD.WIDE.U32 R22, R27, 0x8, R22 ;  /* 0x000000081b16e825 */ /* 0x020fc800078e0016 */
[----:B------:R-:W-:Y:S01]  /*18e0*/  @!P1 IMAD R27, R24, UR8, R0 ;  /* 0x00000008181b9c24 */ /* 0x000fe2000f8e0200 */
[----:B--2---:R-:W2:Y:S01]  /*18f0*/  @!P3 LDC.64 R20, c[0x0][0x388] ;  /* 0x0000e200ff14bb82 */ /* 0x004ea20000000a00 */
[----:B----4-:R-:W-:-:S05]  /*1900*/  @!P5 IMAD.WIDE.U32 R16, R29, 0x8, R16 ;  /* 0x000000081d10d825 */ /* 0x010fca00078e0010 */
[----:B---3--:R3:W-:Y:S04]  /*1910*/  @!P5 STG.E.64 desc[UR6][R16.64], R14 ;  /* 0x0000000e1000d986 */ /* 0x0087e8000c101b06 */
[----:B0-----:R0:W-:Y:S04]  /*1920*/  @!P6 STG.E.64 desc[UR6][R22.64], R12 ;  /* 0x0000000c1600e986 */ /* 0x0011e8000c101b06 */
[----:B------:R-:W4:Y:S01]  /*1930*/  @!P2 LDS.64 R16, [R2+0xb8] ;  /* 0x0000b8000210a984 */ /* 0x000f220000000a00 */
[----:B---3--:R-:W3:Y:S01]  /*1940*/  @!P0 LDC.64 R14, c[0x0][0x388] ;  /* 0x0000e200ff0e8b82 */ /* 0x008ee20000000a00 */
[----:B0-----:R-:W-:Y:S01]  /*1950*/  IADD3 R12, PT, PT, R5, 0x18, RZ ;  /* 0x00000018050c7810 */ /* 0x001fe20007ffe0ff */
[----:B-1----:R-:W-:Y:S01]  /*1960*/  @!P1 IMAD.WIDE.U32 R22, R27, 0x8, R6 ;  /* 0x000000081b169825 */ /* 0x002fe200078e0006 */
[----:B------:R-:W-:-:S02]  /*1970*/  IADD3 R13, PT, PT, R5, 0x19, RZ ;  /* 0x00000019050d7810 */ /* 0x000fc40007ffe0ff */
[----:B------:R-:W-:-:S03]  /*1980*/  ISETP.GE.U32.AND P4, PT, R12, UR8, PT ;  /* 0x000000080c007c0c */ /* 0x000fc6000bf86070 */
[----:B------:R-:W0:Y:S01]  /*1990*/  @!P2 LDC.64 R6, c[0x0][0x388] ;  /* 0x0000e200ff06ab82 */ /* 0x000e220000000a00 */
[----:B------:R-:W-:Y:S01]  /*19a0*/  ISETP.GE.U32.AND P5, PT, R13, UR8, PT ;  /* 0x000000080d007c0c */ /* 0x000fe2000bfa6070 */
[----:B------:R-:W-:Y:S01]  /*19b0*/  @!P1 STG.E.64 desc[UR6][R22.64], R10 ;  /* 0x0000000a16009986 */ /* 0x000fe2000c101b06 */
[----:B------:R-:W-:Y:S01]  /*19c0*/  @!P0 IMAD R27, R4, UR8, R0 ;  /* 0x00000008041b8c24 */ /* 0x000fe2000f8e0200 */
[----:B------:R-:W-:-:S04]  /*19d0*/  IADD3 R4, PT, PT, R5, 0x1b, RZ ;  /* 0x0000001b05047810 */ /* 0x000fc80007ffe0ff */
[----:B------:R-:W-:Y:S02]  /*19e0*/  ISETP.GE.U32.AND P1, PT, R4, UR8, PT ;  /* 0x0000000804007c0c */ /* 0x000fe4000bf26070 */
[----:B------:R-:W1:Y:S01]  /*19f0*/  @!P4 LDS.64 R10, [R2+0xc0] ;  /* 0x0000c000020ac984 */ /* 0x000e620000000a00 */
[----:B------:R-:W-:Y:S02]  /*1a00*/  @!P4 IMAD R29, R12, UR8, R0 ;  /* 0x000000080c1dcc24 */ /* 0x000fe4000f8e0200 */
[----:B---3--:R-:W-:Y:S01]  /*1a10*/  @!P0 IMAD.WIDE.U32 R14, R27, 0x8, R14 ;  /* 0x000000081b0e8825 */ /* 0x008fe200078e000e */
[----:B------:R-:W3:Y:S03]  /*1a20*/  @!P5 LDS.64 R22, [R2+0xc8] ;  /* 0x0000c8000216d984 */ /* 0x000ee60000000a00 */
[----:B------:R-:W-:Y:S01]  /*1a30*/  @!P3 IMAD R27, R3, UR8, R0 ;  /* 0x00000008031bbc24 */ /* 0x000fe2000f8e0200 */
[----:B------:R5:W-:Y:S01]  /*1a40*/  @!P0 STG.E.64 desc[UR6][R14.64], R8 ;  /* 0x000000080e008986 */ /* 0x000be2000c101b06 */
[----:B------:R-:W-:-:S02]  /*1a50*/  IADD3 R3, PT, PT, R5, 0x1a, RZ ;  /* 0x0000001a05037810 */ /* 0x000fc40007ffe0ff */
[----:B--2---:R-:W-:Y:S02]  /*1a60*/  @!P3 IMAD.WIDE.U32 R20, R27, 0x8, R20 ;  /* 0x000000081b14b825 */ /* 0x004fe400078e0014 */
[----:B------:R-:W-:Y:S02]  /*1a70*/  ISETP.GE.U32.AND P0, PT, R3, UR8, PT ;  /* 0x0000000803007c0c */ /* 0x000fe4000bf06070 */
[----:B0-----:R-:W-:Y:S01]  /*1a80*/  @!P2 IMAD.WIDE.U32 R6, R25, 0x8, R6 ;  /* 0x000000081906a825 */ /* 0x001fe200078e0006 */
[----:B------:R0:W-:Y:S03]  /*1a90*/  @!P3 STG.E.64 desc[UR6][R20.64], R18 ;  /* 0x000000121400b986 */ /* 0x0001e6000c101b06 */
[--C-:B------:R-:W-:Y:S01]  /*1aa0*/  @!P5 IMAD R25, R13, UR8, R0.reuse ;  /* 0x000000080d19dc24 */ /* 0x100fe2000f8e0200 */
[----:B----4-:R2:W-:Y:S01]  /*1ab0*/  @!P2 STG.E.64 desc[UR6][R6.64], R16 ;  /* 0x000000100600a986 */ /* 0x0105e2000c101b06 */
[----:B------:R-:W4:Y:S05]  /*1ac0*/  @!P1 LDC.64 R12, c[0x0][0x388] ;  /* 0x0000e200ff0c9b82 */ /* 0x000f2a0000000a00 */
[----:B------:R-:W-:-:S02]  /*1ad0*/  @!P0 IMAD R27, R3, UR8, R0 ;  /* 0x00000008031b8c24 */ /* 0x000fc4000f8e0200 */
[----:B------:R-:W-:Y:S01]  /*1ae0*/  @!P1 IMAD R3, R4, UR8, R0 ;  /* 0x0000000804039c24 */ /* 0x000fe2000f8e0200 */
[----:B-----5:R-:W5:Y:S01]  /*1af0*/  @!P4 LDC.64 R8, c[0x0][0x388] ;  /* 0x0000e200ff08cb82 */ /* 0x020f620000000a00 */
[C---:B0-----:R-:W-:Y:S02]  /*1b00*/  IADD3 R18, PT, PT, R5.reuse, 0x1c, RZ ;  /* 0x0000001c05127810 */ /* 0x041fe40007ffe0ff */
[C---:B------:R-:W-:Y:S02]  /*1b10*/  IADD3 R19, PT, PT, R5.reuse, 0x1d, RZ ;  /* 0x0000001d05137810 */ /* 0x040fe40007ffe0ff */
[----:B--2---:R-:W-:Y:S02]  /*1b20*/  IADD3 R6, PT, PT, R5, 0x1e, RZ ;  /* 0x0000001e05067810 */ /* 0x004fe40007ffe0ff */
[----:B------:R-:W-:Y:S01]  /*1b30*/  ISETP.GE.U32.AND P6, PT, R18, UR8, PT ;  /* 0x0000000812007c0c */ /* 0x000fe2000bfc6070 */
[----:B------:R-:W0:Y:S01]  /*1b40*/  @!P5 LDC.64 R14, c[0x0][0x388] ;  /* 0x0000e200ff0edb82 */ /* 0x000e220000000a00 */
[----:B------:R-:W-:-:S02]  /*1b50*/  ISETP.GE.U32.AND P3, PT, R19, UR8, PT ;  /* 0x0000000813007c0c */ /* 0x000fc4000bf66070 */
[----:B------:R-:W-:Y:S02]  /*1b60*/  ISETP.GE.U32.AND P2, PT, R6, UR8, PT ;  /* 0x0000000806007c0c */ /* 0x000fe4000bf46070 */
[----:B------:R-:W-:-:S03]  /*1b70*/  IADD3 R5, PT, PT, R5, 0x1f, RZ ;  /* 0x0000001f05057810 */ /* 0x000fc60007ffe0ff */
[----:B------:R-:W2:Y:S06]  /*1b80*/  @!P0 LDC.64 R16, c[0x0][0x388] ;  /* 0x0000e200ff108b82 */ /* 0x000eac0000000a00 */
[----:B------:R-:W-:Y:S02]  /*1b90*/  @!P3 IMAD R19, R19, UR8, R0 ;  /* 0x000000081313bc24 */ /* 0x000fe4000f8e0200 */
[----:B-----5:R-:W-:Y:S01]  /*1ba0*/  @!P4 IMAD.WIDE.U32 R28, R29, 0x8, R8 ;  /* 0x000000081d1cc825 */ /* 0x020fe200078e0008 */
[----:B------:R-:W-:Y:S04]  /*1bb0*/  @!P2 LDS.64 R20, [R2+0xf0] ;  /* 0x0000f0000214a984 */ /* 0x000fe80000000a00 */
[----:B-1----:R4:W-:Y:S01]  /*1bc0*/  @!P4 STG.E.64 desc[UR6][R28.64], R10 ;  /* 0x0000000a1c00c986 */ /* 0x0029e2000c101b06 */
[----:B------:R-:W-:Y:S01]  /*1bd0*/  ISETP.GE.U32.AND P4, PT, R5, UR8, PT ;  /* 0x0000000805007c0c */ /* 0x000fe2000bf86070 */
[----:B0-----:R-:W-:-:S02]  /*1be0*/  @!P5 IMAD.WIDE.U32 R14, R25, 0x8, R14 ;  /* 0x00000008190ed825 */ /* 0x001fc400078e000e */
[----:B------:R-:W-:Y:S01]  /*1bf0*/  @!P1 LDS.64 R8, [R2+0xd8] ;  /* 0x0000d80002089984 */ /* 0x000fe20000000a00 */
[----:B------:R-:W0:Y:S03]  /*1c00*/  @!P6 LDC.64 R24, c[0x0][0x388] ;  /* 0x0000e200ff18eb82 */ /* 0x000e260000000a00 */
[----:B---3--:R-:W-:Y:S01]  /*1c10*/  @!P5 STG.E.64 desc[UR6][R14.64], R22 ;  /* 0x000000160e00d986 */ /* 0x008fe2000c101b06 */
[----:B--2---:R-:W-:-:S03]  /*1c20*/  @!P0 IMAD.WIDE.U32 R26, R27, 0x8, R16 ;  /* 0x000000081b1a8825 */ /* 0x004fc600078e0010 */
[----:B------:R-:W1:Y:S01]  /*1c30*/  @!P0 LDS.64 R22, [R2+0xd0] ;  /* 0x0000d00002168984 */ /* 0x000e620000000a00 */
[----:B------:R-:W2:Y:S01]  /*1c40*/  @!P3 LDC.64 R16, c[0x0][0x388] ;  /* 0x0000e200ff10bb82 */ /* 0x000ea20000000a00 */
[----:B----4-:R-:W-:Y:S02]  /*1c50*/  @!P1 IMAD.WIDE.U32 R28, R3, 0x8, R12 ;  /* 0x00000008031c9825 */ /* 0x010fe400078e000c */
[----:B------:R-:W3:Y:S02]  /*1c60*/  @!P6 LDS.64 R10, [R2+0xe0] ;  /* 0x0000e000020ae984 */ /* 0x000ee40000000a00 */
[----:B------:R-:W-:Y:S02]  /*1c70*/  @!P6 IMAD R3, R18, UR8, R0 ;  /* 0x000000081203ec24 */ /* 0x000fe4000f8e0200 */
[----:B------:R-:W4:Y:S01]  /*1c80*/  @!P3 LDS.64 R14, [R2+0xe8] ;  /* 0x0000e800020eb984 */ /* 0x000f220000000a00 */
[----:B------:R-:W5:Y:S01]  /*1c90*/  @!P2 LDC.64 R12, c[0x0][0x388] ;  /* 0x0000e200ff0cab82 */ /* 0x000f620000000a00 */
[----:B0-----:R-:W-:-:S04]  /*1ca0*/  @!P6 IMAD.WIDE.U32 R24, R3, 0x8, R24 ;  /* 0x000000080318e825 */ /* 0x001fc800078e0018 */
[----:B------:R-:W-:Y:S02]  /*1cb0*/  @!P2 IMAD R3, R6, UR8, R0 ;  /* 0x000000080603ac24 */ /* 0x000fe4000f8e0200 */
[----:B--2---:R-:W-:-:S04]  /*1cc0*/  @!P3 IMAD.WIDE.U32 R16, R19, 0x8, R16 ;  /* 0x000000081310b825 */ /* 0x004fc800078e0010 */
[----:B-----5:R-:W-:Y:S01]  /*1cd0*/  @!P2 IMAD.WIDE.U32 R12, R3, 0x8, R12 ;  /* 0x00000008030ca825 */ /* 0x020fe200078e000c */
[----:B-1----:R0:W-:Y:S04]  /*1ce0*/  @!P0 STG.E.64 desc[UR6][R26.64], R22 ;  /* 0x000000161a008986 */ /* 0x0021e8000c101b06 */
[----:B------:R0:W-:Y:S04]  /*1cf0*/  @!P1 STG.E.64 desc[UR6][R28.64], R8 ;  /* 0x000000081c009986 */ /* 0x0001e8000c101b06 */
[----:B---3--:R0:W-:Y:S04]  /*1d00*/  @!P6 STG.E.64 desc[UR6][R24.64], R10 ;  /* 0x0000000a1800e986 */ /* 0x0081e8000c101b06 */
[----:B----4-:R0:W-:Y:S04]  /*1d10*/  @!P3 STG.E.64 desc[UR6][R16.64], R14 ;  /* 0x0000000e1000b986 */ /* 0x0101e8000c101b06 */
[----:B------:R0:W-:Y:S01]  /*1d20*/  @!P2 STG.E.64 desc[UR6][R12.64], R20 ;  /* 0x000000140c00a986 */ /* 0x0001e2000c101b06 */
[----:B------:R-:W-:Y:S05]  /*1d30*/  @P4 EXIT ;  /* 0x000000000000494d */ /* 0x000fea0003800000 */
[----:B------:R-:W1:Y:S01]  /*1d40*/  LDS.64 R2, [R2+0xf8] ;  /* 0x0000f80002027984 */ /* 0x000e620000000a00 */
[----:B------:R-:W2:Y:S01]  /*1d50*/  LDC.64 R6, c[0x0][0x388] ;  /* 0x0000e200ff067b82 */ /* 0x000ea20000000a00 */
[----:B------:R-:W-:-:S04]  /*1d60*/  IMAD R5, R5, UR8, R0 ;  /* 0x0000000805057c24 */ /* 0x000fc8000f8e0200 */
[----:B--2---:R-:W-:-:S05]  /*1d70*/  IMAD.WIDE.U32 R4, R5, 0x8, R6 ;  /* 0x0000000805047825 */ /* 0x004fca00078e0006 */
[----:B-1----:R-:W-:Y:S01]  /*1d80*/  STG.E.64 desc[UR6][R4.64], R2 ;  /* 0x0000000204007986 */ /* 0x002fe2000c101b06 */
[----:B------:R-:W-:Y:S05]  /*1d90*/  EXIT ;  /* 0x000000000000794d */ /* 0x000fea0003800000 */
.L_x_2:
[----:B------:R-:W-:-:S00]  /*1da0*/  BRA `(.L_x_2) ;  /* 0xfffffffc00fc7947 */ /* 0x000fc0000383ffff */
[----:B------:R-:W-:-:S00]  /*1db0*/  NOP ;  /* 0x0000000000007918 */ /* 0x000fc00000000000 */
        /* <DEDUP_REMOVED lines=12> */
.L_x_4:


//--------------------- .text._Z13mat_transposePdS_i --------------------------
	.section	.text._Z13mat_transposePdS_i,"ax",@progbits
	.align	128
        .global         _Z13mat_transposePdS_i
        .type           _Z13mat_transposePdS_i,@function
        .size           _Z13mat_transposePdS_i,(.L_x_5 - _Z13mat_transposePdS_i)
        .other          _Z13mat_transposePdS_i,@"STO_CUDA_ENTRY STV_DEFAULT"
_Z13mat_transposePdS_i:
.text._Z13mat_transposePdS_i:
[----:B------:R-:W-:Y:S01]  /*0000*/  LDC R1, c[0x0][0x37c] ;  /* 0x0000df00ff017b82 */ /* 0x000fe20000000800 */
[----:B------:R-:W0:Y:S07]  /*0010*/  S2R R3, SR_TID.X ;  /* 0x0000000000037919 */ /* 0x000e2e0000002100 */
[----:B------:R-:W0:Y:S01]  /*0020*/  LDC R0, c[0x0][0x360] ;  /* 0x0000d800ff007b82 */ /* 0x000e220000000800 */
[----:B------:R-:W1:Y:S01]  /*0030*/  LDCU UR6, c[0x0][0x390] ;  /* 0x00007200ff0677ac */ /* 0x000e620008000800 */
[----:B------:R-:W2:Y:S06]  /*0040*/  S2R R2, SR_TID.Y ;  /* 0x0000000000027919 */ /* 0x000eac0000002200 */
[----:B------:R-:W0:Y:S08]  /*0050*/  S2UR UR4, SR_CTAID.X ;  /* 0x00000000000479c3 */ /* 0x000e300000002500 */
[----:B------:R-:W2:Y:S08]  /*0060*/  S2UR UR5, SR_CTAID.Y ;  /* 0x00000000000579c3 */ /* 0x000eb00000002600 */
[----:B------:R-:W2:Y:S01]  /*0070*/  LDC R7, c[0x0][0x364] ;  /* 0x0000d900ff077b82 */ /* 0x000ea20000000800 */
[----:B0-----:R-:W-:-:S02]  /*0080*/  IMAD R0, R0, UR4, R3 ;  /* 0x0000000400007c24 */ /* 0x001fc4000f8e0203 */
[----:B--2---:R-:W-:-:S05]  /*0090*/  IMAD R7, R7, UR5, R2 ;  /* 0x0000000507077c24 */ /* 0x004fca000f8e0202 */
[----:B------:R-:W-:-:S04]  /*00a0*/  VIMNMX R2, PT, PT, R0, R7, !PT ;  /* 0x0000000700027248 */ /* 0x000fc80007fe0100 */
[----:B-1----:R-:W-:-:S13]  /*00b0*/  ISETP.GE.AND P0, PT, R2, UR6, PT ;  /* 0x0000000602007c0c */ /* 0x002fda000bf06270 */
[----:B------:R-:W-:Y:S05]  /*00c0*/  @P0 EXIT ;  /* 0x000000000000094d */ /* 0x000fea0003800000 */
[----:B------:R-:W0:Y:S01]  /*00d0*/  LDC.64 R2, c[0x0][0x380] ;  /* 0x0000e000ff027b82 */ /* 0x000e220000000a00 */
[----:B------:R-:W1:Y:S01]  /*00e0*/  LDCU.64 UR4, c[0x0][0x358] ;  /* 0x00006b00ff0477ac */ /* 0x000e620008000a00 */
[----:B------:R-:W-:-:S04]  /*00f0*/  IMAD R5, R7, UR6, R0 ;  /* 0x0000000607057c24 */ /* 0x000fc8000f8e0200 */
[----:B0-----:R-:W-:Y:S02]  /*0100*/  IMAD.WIDE R2, R5, 0x8, R2 ;  /* 0x0000000805027825 */ /* 0x001fe400078e0202 */
[----:B------:R-:W0:Y:S04]  /*0110*/  LDC.64 R4, c[0x0][0x388] ;  /* 0x0000e200ff047b82 */ /* 0x000e280000000a00 */
[----:B-1----:R-:W2:Y:S01]  /*0120*/  LDG.E.64 R2, desc[UR4][R2.64] ;  /* 0x0000000402027981 */ /* 0x002ea2000c1e1b00 */
[----:B------:R-:W-:-:S04]  /*0130*/  IMAD R7, R0, UR6, R7 ;  /* 0x0000000600077c24 */ /* 0x000fc8000f8e0207 */
[----:B0-----:R-:W-:-:S05]  /*0140*/  IMAD.WIDE R4, R7, 0x8, R4 ;  /* 0x0000000807047825 */ /* 0x001fca00078e0204 */
[----:B--2---:R-:W-:Y:S01]  /*0150*/  STG.E.64 desc[UR4][R4.64], R2 ;  /* 0x0000000204007986 */ /* 0x004fe2000c101b04 */
[----:B------:R-:W-:Y:S05]  /*0160*/  EXIT ;  /* 0x000000000000794d */ /* 0x000fea0003800000 */
.L_x_3:
        /* <DEDUP_REMOVED lines=9> */
.L_x_5:


//--------------------- .nv.shared._Z22mat_transpose_share_v1ILi32ELi32EEvPdS0_i --------------------------
	.section	.nv.shared._Z22mat_transpose_share_v1ILi32ELi32EEvPdS0_i,"aw",@nobits
	.sectionflags	@""
	.align	8
.nv.shared._Z22mat_transpose_share_v1ILi32ELi32EEvPdS0_i:
	.zero		9472


//--------------------- .nv.shared.reserved.0     --------------------------
	.section	.nv.shared.reserved.0,"aw",@nobits
	.weak		__nv_reservedSMEM_offset_0_alias
	.size		__nv_reservedSMEM_offset_0_alias, 0, 64
	.other		__nv_reservedSMEM_offset_0_alias,@"STO_CUDA_RESERVED_SHARED STV_DEFAULT"
__nv_reservedSMEM_offset_0_alias:
	.zero		0
	.zero		64


//--------------------- .nv.constant0._Z22mat_transpose_share_v1ILi32ELi32EEvPdS0_i --------------------------
	.section	.nv.constant0._Z22mat_transpose_share_v1ILi32ELi32EEvPdS0_i,"a",@progbits
	.sectionflags	@""
	.align	4
.nv.constant0._Z22mat_transpose_share_v1ILi32ELi32EEvPdS0_i:
	.zero		916


//--------------------- .nv.constant0._Z13mat_transposePdS_i --------------------------
	.section	.nv.constant0._Z13mat_transposePdS_i,"a",@progbits
	.sectionflags	@""
	.align	4
.nv.constant0._Z13mat_transposePdS_i:
	.zero		916


//--------------------- SYMBOLS --------------------------

	.type		.nv.reservedSmem.offset0,@object
	.size		.nv.reservedSmem.offset0,0x4
	.type		.nv.reservedSmem.cap,@object
	.size		.nv.reservedSmem.cap,0x4
